	.target	sm_100a

	.elftype	@"ET_EXEC"


//--------------------- .note.nv.tkinfo           --------------------------
	.section	.note.nv.tkinfo,"",@"SHT_NOTE"
	.sectionflags	@"SHF_NOTE_NV_TKINFO"
	.tkinfo
        /*0018*/ 	.word	0x00000002
        /*0030*/ 	.string	""
        /*0030*/ 	.string	"ptxas"
        /*0030*/ 	.string	"Cuda compilation tools, release 13.0, V13.0.88"
        /*0030*/ 	.string	"Build cuda_13.0.r13.0/compiler.36424714_0"
        /*0030*/ 	.string	"-arch sm_100a -m 64 "



//--------------------- .note.nv.cuinfo           --------------------------
	.section	.note.nv.cuinfo,"",@"SHT_NOTE"
	.sectionflags	@"SHF_NOTE_NV_CUINFO"
        /*0018*/ 	.short	0x0002
        /*001a*/ 	.short	0x0064
        /*001c*/ 	.short	0x0082
	.zero		2


//--------------------- .nv.info                  --------------------------
	.section	.nv.info,"",@"SHT_CUDA_INFO"
	.align	4


	//----- nvinfo : EIATTR_REGCOUNT
	.align		4
        /*0000*/ 	.byte	0x04, 0x2f
        /*0002*/ 	.short	(.L_19 - .L_18)
	.align		4
.L_18:
        /*0004*/ 	.word	index@(_ZN7cutlass13device_kernelINS_4gemm6kernel13GemmUniversalIN4cute5tupleIJiiiiEEENS1_10collective13CollectiveMmaINS1_35MainloopSm100TmaUmmaWarpSpecializedILi54ELi2ELi4ENS5_IJNS4_1CILi1EEESB_SB_EEEEENS5_IJNSA_ILi64EEESE_NSA_ILi32EEEEEENS_12float_e5m2_tENS5_IJlSB_lEEESH_SI_NS4_8TiledMMAINS4_8MMA_AtomIJNS4_10MMA_TraitsINS4_19SM100_MMA_F8F6F4_SSEJSH_SH_fSE_SE_NS4_17integral_constantINS4_4UMMA5MajorELSP_0EEESQ_NSN_INSO_7ScaleInELSR_0EEESS_EEEEEENS4_6LayoutISC_NS5_IJNSA_ILi0EEESW_SW_EEEEENS5_IJNS4_10UnderscoreESZ_SZ_EEEEENS4_13SM90_TMA_LOADENS4_14ComposedLayoutINS4_7SwizzleILi1ELi4ELi3EEENS4_18smem_ptr_flag_bitsILi8EEENSV_INS5_IJNSA_ILi8EEESF_EEENS5_IJSF_SB_EEEEEEEvNS4_8identityES12_S1C_vS1D_EENS_8epilogue10collective18CollectiveEpilogueINS1F_23Sm100TmaWarpSpecializedILi1ELi1ELi32ELb0ELb0EEEJSG_NS5_IJNSV_ISE_SB_EES1K_EEESH_SI_SH_SI_NS1F_6fusion15FusionCallbacksIS1J_NS1M_17LinearCombinationISH_fSH_fLNS_15FloatRoundStyleE2EEESG_S1L_JEEENS4_5SM1004TMEM4LOAD26SM100_TMEM_LOAD_16dp32b32xES12_NS13_INS14_ILi2ELi4ELi3EEES17_NSV_INS5_IJS18_SE_EEENS5_IJSE_SB_EEEEEEENS4_39AutoVectorizingCopyWithAssumedAlignmentILi128EEENS4_14SM90_TMA_STOREES20_S22_S22_EEEvvEEEEvNT_6ParamsE)
        /*0008*/ 	.word	0x00000078


	//----- nvinfo : EIATTR_FRAME_SIZE
	.align		4
.L_19:
        /*000c*/ 	.byte	0x04, 0x11
        /*000e*/ 	.short	(.L_21 - .L_20)
	.align		4
.L_20:
        /*0010*/ 	.word	index@($__internal_2_$__cuda_sm10x_tcgen05_guardrail_trap_unallocated_columns_being_dealloced)
        /*0014*/ 	.word	0x00000000


	//----- nvinfo : EIATTR_FRAME_SIZE
	.align		4
.L_21:
        /*0018*/ 	.byte	0x04, 0x11
        /*001a*/ 	.short	(.L_23 - .L_22)
	.align		4
.L_22:
        /*001c*/ 	.word	index@($__internal_1_$__cuda_sm10x_tcgen05_guardrail_trap_phase_invalid_during_alloc)
        /*0020*/ 	.word	0x00000000


	//----- nvinfo : EIATTR_FRAME_SIZE
	.align		4
.L_23:
        /*0024*/ 	.byte	0x04, 0x11
        /*0026*/ 	.short	(.L_25 - .L_24)
	.align		4
.L_24:
        /*0028*/ 	.word	index@($__internal_0_$__cuda_sm10x_tcgen05_guardrail_trap_col_being_dealloced_not_returned_by_alloc)
        /*002c*/ 	.word	0x00000000


	//----- nvinfo : EIATTR_FRAME_SIZE
	.align		4
.L_25:
        /*0030*/ 	.byte	0x04, 0x11
        /*0032*/ 	.short	(.L_27 - .L_26)
	.align		4
.L_26:
        /*0034*/ 	.word	index@(_ZN7cutlass13device_kernelINS_4gemm6kernel13GemmUniversalIN4cute5tupleIJiiiiEEENS1_10collective13CollectiveMmaINS1_35MainloopSm100TmaUmmaWarpSpecializedILi54ELi2ELi4ENS5_IJNS4_1CILi1EEESB_SB_EEEEENS5_IJNSA_ILi64EEESE_NSA_ILi32EEEEEENS_12float_e5m2_tENS5_IJlSB_lEEESH_SI_NS4_8TiledMMAINS4_8MMA_AtomIJNS4_10MMA_TraitsINS4_19SM100_MMA_F8F6F4_SSEJSH_SH_fSE_SE_NS4_17integral_constantINS4_4UMMA5MajorELSP_0EEESQ_NSN_INSO_7ScaleInELSR_0EEESS_EEEEEENS4_6LayoutISC_NS5_IJNSA_ILi0EEESW_SW_EEEEENS5_IJNS4_10UnderscoreESZ_SZ_EEEEENS4_13SM90_TMA_LOADENS4_14ComposedLayoutINS4_7SwizzleILi1ELi4ELi3EEENS4_18smem_ptr_flag_bitsILi8EEENSV_INS5_IJNSA_ILi8EEESF_EEENS5_IJSF_SB_EEEEEEEvNS4_8identityES12_S1C_vS1D_EENS_8epilogue10collective18CollectiveEpilogueINS1F_23Sm100TmaWarpSpecializedILi1ELi1ELi32ELb0ELb0EEEJSG_NS5_IJNSV_ISE_SB_EES1K_EEESH_SI_SH_SI_NS1F_6fusion15FusionCallbacksIS1J_NS1M_17LinearCombinationISH_fSH_fLNS_15FloatRoundStyleE2EEESG_S1L_JEEENS4_5SM1004TMEM4LOAD26SM100_TMEM_LOAD_16dp32b32xES12_NS13_INS14_ILi2ELi4ELi3EEES17_NSV_INS5_IJS18_SE_EEENS5_IJSE_SB_EEEEEEENS4_39AutoVectorizingCopyWithAssumedAlignmentILi128EEENS4_14SM90_TMA_STOREES20_S22_S22_EEEvvEEEEvNT_6ParamsE)
        /*0038*/ 	.word	0x00000000


	//----- nvinfo : EIATTR_MIN_STACK_SIZE
	.align		4
.L_27:
        /*003c*/ 	.byte	0x04, 0x12
        /*003e*/ 	.short	(.L_29 - .L_28)
	.align		4
.L_28:
        /*0040*/ 	.word	index@(_ZN7cutlass13device_kernelINS_4gemm6kernel13GemmUniversalIN4cute5tupleIJiiiiEEENS1_10collective13CollectiveMmaINS1_35MainloopSm100TmaUmmaWarpSpecializedILi54ELi2ELi4ENS5_IJNS4_1CILi1EEESB_SB_EEEEENS5_IJNSA_ILi64EEESE_NSA_ILi32EEEEEENS_12float_e5m2_tENS5_IJlSB_lEEESH_SI_NS4_8TiledMMAINS4_8MMA_AtomIJNS4_10MMA_TraitsINS4_19SM100_MMA_F8F6F4_SSEJSH_SH_fSE_SE_NS4_17integral_constantINS4_4UMMA5MajorELSP_0EEESQ_NSN_INSO_7ScaleInELSR_0EEESS_EEEEEENS4_6LayoutISC_NS5_IJNSA_ILi0EEESW_SW_EEEEENS5_IJNS4_10UnderscoreESZ_SZ_EEEEENS4_13SM90_TMA_LOADENS4_14ComposedLayoutINS4_7SwizzleILi1ELi4ELi3EEENS4_18smem_ptr_flag_bitsILi8EEENSV_INS5_IJNSA_ILi8EEESF_EEENS5_IJSF_SB_EEEEEEEvNS4_8identityES12_S1C_vS1D_EENS_8epilogue10collective18CollectiveEpilogueINS1F_23Sm100TmaWarpSpecializedILi1ELi1ELi32ELb0ELb0EEEJSG_NS5_IJNSV_ISE_SB_EES1K_EEESH_SI_SH_SI_NS1F_6fusion15FusionCallbacksIS1J_NS1M_17LinearCombinationISH_fSH_fLNS_15FloatRoundStyleE2EEESG_S1L_JEEENS4_5SM1004TMEM4LOAD26SM100_TMEM_LOAD_16dp32b32xES12_NS13_INS14_ILi2ELi4ELi3EEES17_NSV_INS5_IJS18_SE_EEENS5_IJSE_SB_EEEEEEENS4_39AutoVectorizingCopyWithAssumedAlignmentILi128EEENS4_14SM90_TMA_STOREES20_S22_S22_EEEvvEEEEvNT_6ParamsE)
        /*0044*/ 	.word	0x00000000
.L_29:


//--------------------- .nv.compat                --------------------------
	.section	.nv.compat,"",@"SHT_CUDA_COMPAT_INFO"
	.align	4
        /*0000*/ 	.byte	0x02, 0x09, 0x01, 0x00, 0x02, 0x02, 0x02, 0x00, 0x02, 0x05, 0x05, 0x00, 0x03, 0x07, 0x01, 0x01
        /*0010*/ 	.byte	0x02, 0x03, 0x01, 0x00, 0x02, 0x06, 0x01, 0x00, 0x04, 0x0b, 0x08, 0x00, 0x09, 0x00, 0x00, 0x00
        /*0020*/ 	.byte	0x00, 0x00, 0x00, 0x00


//--------------------- .nv.info._ZN7cutlass13device_kernelINS_4gemm6kernel13GemmUniversalIN4cute5tupleIJiiiiEEENS1_10collective13CollectiveMmaINS1_35MainloopSm100TmaUmmaWarpSpecializedILi54ELi2ELi4ENS5_IJNS4_1CILi1EEESB_SB_EEEEENS5_IJNSA_ILi64EEESE_NSA_ILi32EEEEEENS_12float_e5m2_tENS5_IJlSB_lEEESH_SI_NS4_8TiledMMAINS4_8MMA_AtomIJNS4_10MMA_TraitsINS4_19SM100_MMA_F8F6F4_SSEJSH_SH_fSE_SE_NS4_17integral_constantINS4_4UMMA5MajorELSP_0EEESQ_NSN_INSO_7ScaleInELSR_0EEESS_EEEEEENS4_6LayoutISC_NS5_IJNSA_ILi0EEESW_SW_EEEEENS5_IJNS4_10UnderscoreESZ_SZ_EEEEENS4_13SM90_TMA_LOADENS4_14ComposedLayoutINS4_7SwizzleILi1ELi4ELi3EEENS4_18smem_ptr_flag_bitsILi8EEENSV_INS5_IJNSA_ILi8EEESF_EEENS5_IJSF_SB_EEEEEEEvNS4_8identityES12_S1C_vS1D_EENS_8epilogue10collective18CollectiveEpilogueINS1F_23Sm100TmaWarpSpecializedILi1ELi1ELi32ELb0ELb0EEEJSG_NS5_IJNSV_ISE_SB_EES1K_EEESH_SI_SH_SI_NS1F_6fusion15FusionCallbacksIS1J_NS1M_17LinearCombinationISH_fSH_fLNS_15FloatRoundStyleE2EEESG_S1L_JEEENS4_5SM1004TMEM4LOAD26SM100_TMEM_LOAD_16dp32b32xES12_NS13_INS14_ILi2ELi4ELi3EEES17_NSV_INS5_IJS18_SE_EEENS5_IJSE_SB_EEEEEEENS4_39AutoVectorizingCopyWithAssumedAlignmentILi128EEENS4_14SM90_TMA_STOREES20_S22_S22_EEEvvEEEEvNT_6ParamsE --------------------------
	.section	.nv.info._ZN7cutlass13device_kernelINS_4gemm6kernel13GemmUniversalIN4cute5tupleIJiiiiEEENS1_10collective13CollectiveMmaINS1_35MainloopSm100TmaUmmaWarpSpecializedILi54ELi2ELi4ENS5_IJNS4_1CILi1EEESB_SB_EEEEENS5_IJNSA_ILi64EEESE_NSA_ILi32EEEEEENS_12float_e5m2_tENS5_IJlSB_lEEESH_SI_NS4_8TiledMMAINS4_8MMA_AtomIJNS4_10MMA_TraitsINS4_19SM100_MMA_F8F6F4_SSEJSH_SH_fSE_SE_NS4_17integral_constantINS4_4UMMA5MajorELSP_0EEESQ_NSN_INSO_7ScaleInELSR_0EEESS_EEEEEENS4_6LayoutISC_NS5_IJNSA_ILi0EEESW_SW_EEEEENS5_IJNS4_10UnderscoreESZ_SZ_EEEEENS4_13SM90_TMA_LOADENS4_14ComposedLayoutINS4_7SwizzleILi1ELi4ELi3EEENS4_18smem_ptr_flag_bitsILi8EEENSV_INS5_IJNSA_ILi8EEESF_EEENS5_IJSF_SB_EEEEEEEvNS4_8identityES12_S1C_vS1D_EENS_8epilogue10collective18CollectiveEpilogueINS1F_23Sm100TmaWarpSpecializedILi1ELi1ELi32ELb0ELb0EEEJSG_NS5_IJNSV_ISE_SB_EES1K_EEESH_SI_SH_SI_NS1F_6fusion15FusionCallbacksIS1J_NS1M_17LinearCombinationISH_fSH_fLNS_15FloatRoundStyleE2EEESG_S1L_JEEENS4_5SM1004TMEM4LOAD26SM100_TMEM_LOAD_16dp32b32xES12_NS13_INS14_ILi2ELi4ELi3EEES17_NSV_INS5_IJS18_SE_EEENS5_IJSE_SB_EEEEEEENS4_39AutoVectorizingCopyWithAssumedAlignmentILi128EEENS4_14SM90_TMA_STOREES20_S22_S22_EEEvvEEEEvNT_6ParamsE,"",@"SHT_CUDA_INFO"
	.sectionflags	@""
	.align	4


	//----- nvinfo : EIATTR_CUDA_API_VERSION
	.align		4
        /*0000*/ 	.byte	0x04, 0x37
        /*0002*/ 	.short	(.L_31 - .L_30)
.L_30:
        /*0004*/ 	.word	0x00000082


	//----- nvinfo : EIATTR_KPARAM_INFO
	.align		4
.L_31:
        /*0008*/ 	.byte	0x04, 0x17
        /*000a*/ 	.short	(.L_33 - .L_32)
.L_32:
        /*000c*/ 	.word	0x00000000
        /*0010*/ 	.short	0x0000
        /*0012*/ 	.short	0x0000
        /*0014*/ 	.byte	0x00, 0xf0, 0x01, 0x20


	//----- nvinfo : EIATTR_AT_ENTRY_FRAGMENTS
	.align		4
.L_33:
        /*0018*/ 	.byte	0x04, 0x4f
        /*001a*/ 	.short	(.L_35 - .L_34)


	//   ....[0]....
.L_34:
        /*001c*/ 	.word	0x00000006


	//----- nvinfo : EIATTR_RESERVED_SMEM_USED
	.align		4
.L_35:
        /*0020*/ 	.byte	0x01, 0x41
	.zero		2


	//----- nvinfo : EIATTR_SPARSE_MMA_MASK
	.align		4
        /*0024*/ 	.byte	0x03, 0x50
        /*0026*/ 	.short	0x0000


	//----- nvinfo : EIATTR_TCGEN05_1CTA_USED
	.align		4
        /*0028*/ 	.byte	0x01, 0x51
	.zero		2


	//----- nvinfo : EIATTR_MAXREG_COUNT
	.align		4
        /*002c*/ 	.byte	0x03, 0x1b
        /*002e*/ 	.short	0x00ff


	//----- nvinfo : EIATTR_NUM_BARRIERS
	.align		4
        /*0030*/ 	.byte	0x02, 0x4c
        /*0032*/ 	.byte	0x07
	.zero		1


	//----- nvinfo : EIATTR_EXTERNS
	.align		4
        /*0034*/ 	.byte	0x04, 0x0f
        /*0036*/ 	.short	(.L_37 - .L_36)


	//   ....[0]....
	.align		4
.L_36:
        /*0038*/ 	.word	index@(__assertfail)


	//----- nvinfo : EIATTR_MERCURY_ISA_VERSION
	.align		4
.L_37:
        /*003c*/ 	.byte	0x03, 0x5f
        /*003e*/ 	.short	0x0101


	//----- nvinfo : EIATTR_INT_WARP_WIDE_INSTR_OFFSETS
	.align		4
        /*0040*/ 	.byte	0x04, 0x31
        /*0042*/ 	.short	(.L_39 - .L_38)


	//   ....[0]....
.L_38:
        /*0044*/ 	.word	0x000023d0


	//   ....[1]....
        /*0048*/ 	.word	0x00005950


	//   ....[2]....
        /*004c*/ 	.word	0x00005970


	//   ....[3]....
        /*0050*/ 	.word	0x000059a0


	//   ....[4]....
        /*0054*/ 	.word	0x000063b0


	//   ....[5]....
        /*0058*/ 	.word	0x000064a0


	//----- nvinfo : EIATTR_COOP_GROUP_MASK_REGIDS
	.align		4
.L_39:
        /*005c*/ 	.byte	0x04, 0x29
        /*005e*/ 	.short	(.L_41 - .L_40)


	//   ....[0]....
.L_40:
        /*0060*/ 	.word	0xffffffff


	//   ....[1]....
        /*0064*/ 	.word	0xffffffff


	//   ....[2]....
        /*0068*/ 	.word	0xffffffff


	//   ....[3]....
        /*006c*/ 	.word	0xffffffff


	//   ....[4]....
        /*0070*/ 	.word	0xffffffff


	//   ....[5]....
        /*0074*/ 	.word	0xffffffff


	//   ....[6]....
        /*0078*/ 	.word	0xffffffff


	//   ....[7]....
        /*007c*/ 	.word	0xffffffff


	//   ....[8]....
        /*0080*/ 	.word	0xffffffff


	//   ....[9]....
        /*0084*/ 	.word	0xffffffff


	//   ....[10]....
        /*0088*/ 	.word	0xffffffff


	//   ....[11]....
        /*008c*/ 	.word	0xffffffff


	//   ....[12]....
        /*0090*/ 	.word	0xffffffff


	//----- nvinfo : EIATTR_COOP_GROUP_INSTR_OFFSETS
	.align		4
.L_41:
        /*0094*/ 	.byte	0x04, 0x28
        /*0096*/ 	.short	(.L_43 - .L_42)


	//   ....[0]....
.L_42:
        /*0098*/ 	.word	0x00000090


	//   ....[1]....
        /*009c*/ 	.word	0x000004d0


	//   ....[2]....
        /*00a0*/ 	.word	0x00000cb0


	//   ....[3]....
        /*00a4*/ 	.word	0x00000df0


	//   ....[4]....
        /*00a8*/ 	.word	0x00000ef0


	//   ....[5]....
        /*00ac*/ 	.word	0x00001060


	//   ....[6]....
        /*00b0*/ 	.word	0x00001200


	//   ....[7]....
        /*00b4*/ 	.word	0x000022b0


	//   ....[8]....
        /*00b8*/ 	.word	0x00004cb0


	//   ....[9]....
        /*00bc*/ 	.word	0x00004ec0


	//   ....[10]....
        /*00c0*/ 	.word	0x00004ef0


	//   ....[11]....
        /*00c4*/ 	.word	0x00005830


	//   ....[12]....
        /*00c8*/ 	.word	0x00005a60


	//----- nvinfo : EIATTR_VRC_CTA_INIT_COUNT
	.align		4
.L_43:
        /*00cc*/ 	.byte	0x02, 0x4a
        /*00ce*/ 	.byte	0x80
	.zero		1


	//----- nvinfo : EIATTR_SYSCALL_OFFSETS
	.align		4
        /*00d0*/ 	.byte	0x04, 0x46
        /*00d2*/ 	.short	(.L_45 - .L_44)


	//   ....[0]....
.L_44:
        /*00d4*/ 	.word	0x00006ec0


	//   ....[1]....
        /*00d8*/ 	.word	0x00007000


	//   ....[2]....
        /*00dc*/ 	.word	0x00007760


	//----- nvinfo : EIATTR_MBARRIER_INSTR_OFFSETS
	.align		4
.L_45:
        /*00e0*/ 	.byte	0x04, 0x39
        /*00e2*/ 	.short	(.L_47 - .L_46)


	//   ....[0]....
.L_46:
        /*00e4*/ 	.word	0x000005d0
        /*00e8*/ 	.word	0x000000ff
        /*00ec*/ 	.word	0x00000000
        /*00f0*/ 	.short	0x0100
        /*00f2*/ 	.byte	0x05
	.zero		1


	//   ....[1]....
        /*00f4*/ 	.word	0x000005e0
        /*00f8*/ 	.word	0x000000ff
        /*00fc*/ 	.word	0x000001b0
        /*0100*/ 	.short	0x0100
        /*0102*/ 	.byte	0x05
	.zero		1


	//   ....[2]....
        /*0104*/ 	.word	0x000005f0
        /*0108*/ 	.word	0x000000ff
        /*010c*/ 	.word	0x00000008
        /*0110*/ 	.short	0x0100
        /*0112*/ 	.byte	0x05
	.zero		1


	//   ....[3]....
        /*0114*/ 	.word	0x00000600
        /*0118*/ 	.word	0x000000ff
        /*011c*/ 	.word	0x000001b8
        /*0120*/ 	.short	0x0100
        /*0122*/ 	.byte	0x05
	.zero		1


	//   ....[4]....
        /*0124*/ 	.word	0x00000610
        /*0128*/ 	.word	0x000000ff
        /*012c*/ 	.word	0x00000010
        /*0130*/ 	.short	0x0100
        /*0132*/ 	.byte	0x05
	.zero		1


	//   ....[5]....
        /*0134*/ 	.word	0x00000620
        /*0138*/ 	.word	0x000000ff
        /*013c*/ 	.word	0x000001c0
        /*0140*/ 	.short	0x0100
        /*0142*/ 	.byte	0x05
	.zero		1


	//   ....[6]....
        /*0144*/ 	.word	0x00000630
        /*0148*/ 	.word	0x000000ff
        /*014c*/ 	.word	0x00000018
        /*0150*/ 	.short	0x0100
        /*0152*/ 	.byte	0x05
	.zero		1


	//   ....[7]....
        /*0154*/ 	.word	0x00000640
        /*0158*/ 	.word	0x000000ff
        /*015c*/ 	.word	0x000001c8
        /*0160*/ 	.short	0x0100
        /*0162*/ 	.byte	0x05
	.zero		1


	//   ....[8]....
        /*0164*/ 	.word	0x00000650
        /*0168*/ 	.word	0x000000ff
        /*016c*/ 	.word	0x00000020
        /*0170*/ 	.short	0x0100
        /*0172*/ 	.byte	0x05
	.zero		1


	//   ....[9]....
        /*0174*/ 	.word	0x00000660
        /*0178*/ 	.word	0x000000ff
        /*017c*/ 	.word	0x000001d0
        /*0180*/ 	.short	0x0100
        /*0182*/ 	.byte	0x05
	.zero		1


	//   ....[10]....
        /*0184*/ 	.word	0x00000670
        /*0188*/ 	.word	0x000000ff
        /*018c*/ 	.word	0x00000028
        /*0190*/ 	.short	0x0100
        /*0192*/ 	.byte	0x05
	.zero		1


	//   ....[11]....
        /*0194*/ 	.word	0x00000680
        /*0198*/ 	.word	0x000000ff
        /*019c*/ 	.word	0x000001d8
        /*01a0*/ 	.short	0x0100
        /*01a2*/ 	.byte	0x05
	.zero		1


	//   ....[12]....
        /*01a4*/ 	.word	0x00000690
        /*01a8*/ 	.word	0x000000ff
        /*01ac*/ 	.word	0x00000030
        /*01b0*/ 	.short	0x0100
        /*01b2*/ 	.byte	0x05
	.zero		1


	//   ....[13]....
        /*01b4*/ 	.word	0x000006a0
        /*01b8*/ 	.word	0x000000ff
        /*01bc*/ 	.word	0x000001e0
        /*01c0*/ 	.short	0x0100
        /*01c2*/ 	.byte	0x05
	.zero		1


	//   ....[14]....
        /*01c4*/ 	.word	0x000006b0
        /*01c8*/ 	.word	0x000000ff
        /*01cc*/ 	.word	0x00000038
        /*01d0*/ 	.short	0x0100
        /*01d2*/ 	.byte	0x05
	.zero		1


	//   ....[15]....
        /*01d4*/ 	.word	0x000006c0
        /*01d8*/ 	.word	0x000000ff
        /*01dc*/ 	.word	0x000001e8
        /*01e0*/ 	.short	0x0100
        /*01e2*/ 	.byte	0x05
	.zero		1


	//   ....[16]....
        /*01e4*/ 	.word	0x000006d0
        /*01e8*/ 	.word	0x000000ff
        /*01ec*/ 	.word	0x00000040
        /*01f0*/ 	.short	0x0100
        /*01f2*/ 	.byte	0x05
	.zero		1


	//   ....[17]....
        /*01f4*/ 	.word	0x000006e0
        /*01f8*/ 	.word	0x000000ff
        /*01fc*/ 	.word	0x000001f0
        /*0200*/ 	.short	0x0100
        /*0202*/ 	.byte	0x05
	.zero		1


	//   ....[18]....
        /*0204*/ 	.word	0x000006f0
        /*0208*/ 	.word	0x000000ff
        /*020c*/ 	.word	0x00000048
        /*0210*/ 	.short	0x0100
        /*0212*/ 	.byte	0x05
	.zero		1


	//   ....[19]....
        /*0214*/ 	.word	0x00000700
        /*0218*/ 	.word	0x000000ff
        /*021c*/ 	.word	0x000001f8
        /*0220*/ 	.short	0x0100
        /*0222*/ 	.byte	0x05
	.zero		1


	//   ....[20]....
        /*0224*/ 	.word	0x00000710
        /*0228*/ 	.word	0x000000ff
        /*022c*/ 	.word	0x00000050
        /*0230*/ 	.short	0x0100
        /*0232*/ 	.byte	0x05
	.zero		1


	//   ....[21]....
        /*0234*/ 	.word	0x00000720
        /*0238*/ 	.word	0x000000ff
        /*023c*/ 	.word	0x00000200
        /*0240*/ 	.short	0x0100
        /*0242*/ 	.byte	0x05
	.zero		1


	//   ....[22]....
        /*0244*/ 	.word	0x00000730
        /*0248*/ 	.word	0x000000ff
        /*024c*/ 	.word	0x00000058
        /*0250*/ 	.short	0x0100
        /*0252*/ 	.byte	0x05
	.zero		1


	//   ....[23]....
        /*0254*/ 	.word	0x00000740
        /*0258*/ 	.word	0x000000ff
        /*025c*/ 	.word	0x00000208
        /*0260*/ 	.short	0x0100
        /*0262*/ 	.byte	0x05
	.zero		1


	//   ....[24]....
        /*0264*/ 	.word	0x00000750
        /*0268*/ 	.word	0x000000ff
        /*026c*/ 	.word	0x00000060
        /*0270*/ 	.short	0x0100
        /*0272*/ 	.byte	0x05
	.zero		1


	//   ....[25]....
        /*0274*/ 	.word	0x00000760
        /*0278*/ 	.word	0x000000ff
        /*027c*/ 	.word	0x00000210
        /*0280*/ 	.short	0x0100
        /*0282*/ 	.byte	0x05
	.zero		1


	//   ....[26]....
        /*0284*/ 	.word	0x00000770
        /*0288*/ 	.word	0x000000ff
        /*028c*/ 	.word	0x00000068
        /*0290*/ 	.short	0x0100
        /*0292*/ 	.byte	0x05
	.zero		1


	//   ....[27]....
        /*0294*/ 	.word	0x00000780
        /*0298*/ 	.word	0x000000ff
        /*029c*/ 	.word	0x00000218
        /*02a0*/ 	.short	0x0100
        /*02a2*/ 	.byte	0x05
	.zero		1


	//   ....[28]....
        /*02a4*/ 	.word	0x00000790
        /*02a8*/ 	.word	0x000000ff
        /*02ac*/ 	.word	0x00000070
        /*02b0*/ 	.short	0x0100
        /*02b2*/ 	.byte	0x05
	.zero		1


	//   ....[29]....
        /*02b4*/ 	.word	0x000007a0
        /*02b8*/ 	.word	0x000000ff
        /*02bc*/ 	.word	0x00000220
        /*02c0*/ 	.short	0x0100
        /*02c2*/ 	.byte	0x05
	.zero		1


	//   ....[30]....
        /*02c4*/ 	.word	0x000007b0
        /*02c8*/ 	.word	0x000000ff
        /*02cc*/ 	.word	0x00000078
        /*02d0*/ 	.short	0x0100
        /*02d2*/ 	.byte	0x05
	.zero		1


	//   ....[31]....
        /*02d4*/ 	.word	0x000007c0
        /*02d8*/ 	.word	0x000000ff
        /*02dc*/ 	.word	0x00000228
        /*02e0*/ 	.short	0x0100
        /*02e2*/ 	.byte	0x05
	.zero		1


	//   ....[32]....
        /*02e4*/ 	.word	0x000007d0
        /*02e8*/ 	.word	0x000000ff
        /*02ec*/ 	.word	0x00000080
        /*02f0*/ 	.short	0x0100
        /*02f2*/ 	.byte	0x05
	.zero		1


	//   ....[33]....
        /*02f4*/ 	.word	0x000007e0
        /*02f8*/ 	.word	0x000000ff
        /*02fc*/ 	.word	0x00000230
        /*0300*/ 	.short	0x0100
        /*0302*/ 	.byte	0x05
	.zero		1


	//   ....[34]....
        /*0304*/ 	.word	0x000007f0
        /*0308*/ 	.word	0x000000ff
        /*030c*/ 	.word	0x00000088
        /*0310*/ 	.short	0x0100
        /*0312*/ 	.byte	0x05
	.zero		1


	//   ....[35]....
        /*0314*/ 	.word	0x00000800
        /*0318*/ 	.word	0x000000ff
        /*031c*/ 	.word	0x00000238
        /*0320*/ 	.short	0x0100
        /*0322*/ 	.byte	0x05
	.zero		1


	//   ....[36]....
        /*0324*/ 	.word	0x00000810
        /*0328*/ 	.word	0x000000ff
        /*032c*/ 	.word	0x00000090
        /*0330*/ 	.short	0x0100
        /*0332*/ 	.byte	0x05
	.zero		1


	//   ....[37]....
        /*0334*/ 	.word	0x00000820
        /*0338*/ 	.word	0x000000ff
        /*033c*/ 	.word	0x00000240
        /*0340*/ 	.short	0x0100
        /*0342*/ 	.byte	0x05
	.zero		1


	//   ....[38]....
        /*0344*/ 	.word	0x00000830
        /*0348*/ 	.word	0x000000ff
        /*034c*/ 	.word	0x00000098
        /*0350*/ 	.short	0x0100
        /*0352*/ 	.byte	0x05
	.zero		1


	//   ....[39]....
        /*0354*/ 	.word	0x00000840
        /*0358*/ 	.word	0x000000ff
        /*035c*/ 	.word	0x00000248
        /*0360*/ 	.short	0x0100
        /*0362*/ 	.byte	0x05
	.zero		1


	//   ....[40]....
        /*0364*/ 	.word	0x00000850
        /*0368*/ 	.word	0x000000ff
        /*036c*/ 	.word	0x000000a0
        /*0370*/ 	.short	0x0100
        /*0372*/ 	.byte	0x05
	.zero		1


	//   ....[41]....
        /*0374*/ 	.word	0x00000860
        /*0378*/ 	.word	0x000000ff
        /*037c*/ 	.word	0x00000250
        /*0380*/ 	.short	0x0100
        /*0382*/ 	.byte	0x05
	.zero		1


	//   ....[42]....
        /*0384*/ 	.word	0x00000870
        /*0388*/ 	.word	0x000000ff
        /*038c*/ 	.word	0x000000a8
        /*0390*/ 	.short	0x0100
        /*0392*/ 	.byte	0x05
	.zero		1


	//   ....[43]....
        /*0394*/ 	.word	0x00000880
        /*0398*/ 	.word	0x000000ff
        /*039c*/ 	.word	0x00000258
        /*03a0*/ 	.short	0x0100
        /*03a2*/ 	.byte	0x05
	.zero		1


	//   ....[44]....
        /*03a4*/ 	.word	0x00000890
        /*03a8*/ 	.word	0x000000ff
        /*03ac*/ 	.word	0x000000b0
        /*03b0*/ 	.short	0x0100
        /*03b2*/ 	.byte	0x05
	.zero		1


	//   ....[45]....
        /*03b4*/ 	.word	0x000008a0
        /*03b8*/ 	.word	0x000000ff
        /*03bc*/ 	.word	0x00000260
        /*03c0*/ 	.short	0x0100
        /*03c2*/ 	.byte	0x05
	.zero		1


	//   ....[46]....
        /*03c4*/ 	.word	0x000008b0
        /*03c8*/ 	.word	0x000000ff
        /*03cc*/ 	.word	0x000000b8
        /*03d0*/ 	.short	0x0100
        /*03d2*/ 	.byte	0x05
	.zero		1


	//   ....[47]....
        /*03d4*/ 	.word	0x000008c0
        /*03d8*/ 	.word	0x000000ff
        /*03dc*/ 	.word	0x00000268
        /*03e0*/ 	.short	0x0100
        /*03e2*/ 	.byte	0x05
	.zero		1


	//   ....[48]....
        /*03e4*/ 	.word	0x000008d0
        /*03e8*/ 	.word	0x000000ff
        /*03ec*/ 	.word	0x000000c0
        /*03f0*/ 	.short	0x0100
        /*03f2*/ 	.byte	0x05
	.zero		1


	//   ....[49]....
        /*03f4*/ 	.word	0x000008e0
        /*03f8*/ 	.word	0x000000ff
        /*03fc*/ 	.word	0x00000270
        /*0400*/ 	.short	0x0100
        /*0402*/ 	.byte	0x05
	.zero		1


	//   ....[50]....
        /*0404*/ 	.word	0x000008f0
        /*0408*/ 	.word	0x000000ff
        /*040c*/ 	.word	0x000000c8
        /*0410*/ 	.short	0x0100
        /*0412*/ 	.byte	0x05
	.zero		1


	//   ....[51]....
        /*0414*/ 	.word	0x00000900
        /*0418*/ 	.word	0x000000ff
        /*041c*/ 	.word	0x00000278
        /*0420*/ 	.short	0x0100
        /*0422*/ 	.byte	0x05
	.zero		1


	//   ....[52]....
        /*0424*/ 	.word	0x00000910
        /*0428*/ 	.word	0x000000ff
        /*042c*/ 	.word	0x000000d0
        /*0430*/ 	.short	0x0100
        /*0432*/ 	.byte	0x05
	.zero		1


	//   ....[53]....
        /*0434*/ 	.word	0x00000920
        /*0438*/ 	.word	0x000000ff
        /*043c*/ 	.word	0x00000280
        /*0440*/ 	.short	0x0100
        /*0442*/ 	.byte	0x05
	.zero		1


	//   ....[54]....
        /*0444*/ 	.word	0x00000930
        /*0448*/ 	.word	0x000000ff
        /*044c*/ 	.word	0x000000d8
        /*0450*/ 	.short	0x0100
        /*0452*/ 	.byte	0x05
	.zero		1


	//   ....[55]....
        /*0454*/ 	.word	0x00000940
        /*0458*/ 	.word	0x000000ff
        /*045c*/ 	.word	0x00000288
        /*0460*/ 	.short	0x0100
        /*0462*/ 	.byte	0x05
	.zero		1


	//   ....[56]....
        /*0464*/ 	.word	0x00000950
        /*0468*/ 	.word	0x000000ff
        /*046c*/ 	.word	0x000000e0
        /*0470*/ 	.short	0x0100
        /*0472*/ 	.byte	0x05
	.zero		1


	//   ....[57]....
        /*0474*/ 	.word	0x00000960
        /*0478*/ 	.word	0x000000ff
        /*047c*/ 	.word	0x00000290
        /*0480*/ 	.short	0x0100
        /*0482*/ 	.byte	0x05
	.zero		1


	//   ....[58]....
        /*0484*/ 	.word	0x00000970
        /*0488*/ 	.word	0x000000ff
        /*048c*/ 	.word	0x000000e8
        /*0490*/ 	.short	0x0100
        /*0492*/ 	.byte	0x05
	.zero		1


	//   ....[59]....
        /*0494*/ 	.word	0x00000980
        /*0498*/ 	.word	0x000000ff
        /*049c*/ 	.word	0x00000298
        /*04a0*/ 	.short	0x0100
        /*04a2*/ 	.byte	0x05
	.zero		1


	//   ....[60]....
        /*04a4*/ 	.word	0x00000990
        /*04a8*/ 	.word	0x000000ff
        /*04ac*/ 	.word	0x000000f0
        /*04b0*/ 	.short	0x0100
        /*04b2*/ 	.byte	0x05
	.zero		1


	//   ....[61]....
        /*04b4*/ 	.word	0x000009a0
        /*04b8*/ 	.word	0x000000ff
        /*04bc*/ 	.word	0x000002a0
        /*04c0*/ 	.short	0x0100
        /*04c2*/ 	.byte	0x05
	.zero		1


	//   ....[62]....
        /*04c4*/ 	.word	0x000009b0
        /*04c8*/ 	.word	0x000000ff
        /*04cc*/ 	.word	0x000000f8
        /*04d0*/ 	.short	0x0100
        /*04d2*/ 	.byte	0x05
	.zero		1


	//   ....[63]....
        /*04d4*/ 	.word	0x000009c0
        /*04d8*/ 	.word	0x000000ff
        /*04dc*/ 	.word	0x000002a8
        /*04e0*/ 	.short	0x0100
        /*04e2*/ 	.byte	0x05
	.zero		1


	//   ....[64]....
        /*04e4*/ 	.word	0x000009d0
        /*04e8*/ 	.word	0x000000ff
        /*04ec*/ 	.word	0x00000100
        /*04f0*/ 	.short	0x0100
        /*04f2*/ 	.byte	0x05
	.zero		1


	//   ....[65]....
        /*04f4*/ 	.word	0x000009e0
        /*04f8*/ 	.word	0x000000ff
        /*04fc*/ 	.word	0x000002b0
        /*0500*/ 	.short	0x0100
        /*0502*/ 	.byte	0x05
	.zero		1


	//   ....[66]....
        /*0504*/ 	.word	0x000009f0
        /*0508*/ 	.word	0x000000ff
        /*050c*/ 	.word	0x00000108
        /*0510*/ 	.short	0x0100
        /*0512*/ 	.byte	0x05
	.zero		1


	//   ....[67]....
        /*0514*/ 	.word	0x00000a00
        /*0518*/ 	.word	0x000000ff
        /*051c*/ 	.word	0x000002b8
        /*0520*/ 	.short	0x0100
        /*0522*/ 	.byte	0x05
	.zero		1


	//   ....[68]....
        /*0524*/ 	.word	0x00000a10
        /*0528*/ 	.word	0x000000ff
        /*052c*/ 	.word	0x00000110
        /*0530*/ 	.short	0x0100
        /*0532*/ 	.byte	0x05
	.zero		1


	//   ....[69]....
        /*0534*/ 	.word	0x00000a20
        /*0538*/ 	.word	0x000000ff
        /*053c*/ 	.word	0x000002c0
        /*0540*/ 	.short	0x0100
        /*0542*/ 	.byte	0x05
	.zero		1


	//   ....[70]....
        /*0544*/ 	.word	0x00000a30
        /*0548*/ 	.word	0x000000ff
        /*054c*/ 	.word	0x00000118
        /*0550*/ 	.short	0x0100
        /*0552*/ 	.byte	0x05
	.zero		1


	//   ....[71]....
        /*0554*/ 	.word	0x00000a40
        /*0558*/ 	.word	0x000000ff
        /*055c*/ 	.word	0x000002c8
        /*0560*/ 	.short	0x0100
        /*0562*/ 	.byte	0x05
	.zero		1


	//   ....[72]....
        /*0564*/ 	.word	0x00000a50
        /*0568*/ 	.word	0x000000ff
        /*056c*/ 	.word	0x00000120
        /*0570*/ 	.short	0x0100
        /*0572*/ 	.byte	0x05
	.zero		1


	//   ....[73]....
        /*0574*/ 	.word	0x00000a60
        /*0578*/ 	.word	0x000000ff
        /*057c*/ 	.word	0x000002d0
        /*0580*/ 	.short	0x0100
        /*0582*/ 	.byte	0x05
	.zero		1


	//   ....[74]....
        /*0584*/ 	.word	0x00000a70
        /*0588*/ 	.word	0x000000ff
        /*058c*/ 	.word	0x00000128
        /*0590*/ 	.short	0x0100
        /*0592*/ 	.byte	0x05
	.zero		1


	//   ....[75]....
        /*0594*/ 	.word	0x00000a80
        /*0598*/ 	.word	0x000000ff
        /*059c*/ 	.word	0x000002d8
        /*05a0*/ 	.short	0x0100
        /*05a2*/ 	.byte	0x05
	.zero		1


	//   ....[76]....
        /*05a4*/ 	.word	0x00000a90
        /*05a8*/ 	.word	0x000000ff
        /*05ac*/ 	.word	0x00000130
        /*05b0*/ 	.short	0x0100
        /*05b2*/ 	.byte	0x05
	.zero		1


	//   ....[77]....
        /*05b4*/ 	.word	0x00000aa0
        /*05b8*/ 	.word	0x000000ff
        /*05bc*/ 	.word	0x000002e0
        /*05c0*/ 	.short	0x0100
        /*05c2*/ 	.byte	0x05
	.zero		1


	//   ....[78]....
        /*05c4*/ 	.word	0x00000ab0
        /*05c8*/ 	.word	0x000000ff
        /*05cc*/ 	.word	0x00000138
        /*05d0*/ 	.short	0x0100
        /*05d2*/ 	.byte	0x05
	.zero		1


	//   ....[79]....
        /*05d4*/ 	.word	0x00000ac0
        /*05d8*/ 	.word	0x000000ff
        /*05dc*/ 	.word	0x000002e8
        /*05e0*/ 	.short	0x0100
        /*05e2*/ 	.byte	0x05
	.zero		1


	//   ....[80]....
        /*05e4*/ 	.word	0x00000ad0
        /*05e8*/ 	.word	0x000000ff
        /*05ec*/ 	.word	0x00000140
        /*05f0*/ 	.short	0x0100
        /*05f2*/ 	.byte	0x05
	.zero		1


	//   ....[81]....
        /*05f4*/ 	.word	0x00000ae0
        /*05f8*/ 	.word	0x000000ff
        /*05fc*/ 	.word	0x000002f0
        /*0600*/ 	.short	0x0100
        /*0602*/ 	.byte	0x05
	.zero		1


	//   ....[82]....
        /*0604*/ 	.word	0x00000af0
        /*0608*/ 	.word	0x000000ff
        /*060c*/ 	.word	0x00000148
        /*0610*/ 	.short	0x0100
        /*0612*/ 	.byte	0x05
	.zero		1


	//   ....[83]....
        /*0614*/ 	.word	0x00000b00
        /*0618*/ 	.word	0x000000ff
        /*061c*/ 	.word	0x000002f8
        /*0620*/ 	.short	0x0100
        /*0622*/ 	.byte	0x05
	.zero		1


	//   ....[84]....
        /*0624*/ 	.word	0x00000b10
        /*0628*/ 	.word	0x000000ff
        /*062c*/ 	.word	0x00000150
        /*0630*/ 	.short	0x0100
        /*0632*/ 	.byte	0x05
	.zero		1


	//   ....[85]....
        /*0634*/ 	.word	0x00000b20
        /*0638*/ 	.word	0x000000ff
        /*063c*/ 	.word	0x00000300
        /*0640*/ 	.short	0x0100
        /*0642*/ 	.byte	0x05
	.zero		1


	//   ....[86]....
        /*0644*/ 	.word	0x00000b30
        /*0648*/ 	.word	0x000000ff
        /*064c*/ 	.word	0x00000158
        /*0650*/ 	.short	0x0100
        /*0652*/ 	.byte	0x05
	.zero		1


	//   ....[87]....
        /*0654*/ 	.word	0x00000b40
        /*0658*/ 	.word	0x000000ff
        /*065c*/ 	.word	0x00000308
        /*0660*/ 	.short	0x0100
        /*0662*/ 	.byte	0x05
	.zero		1


	//   ....[88]....
        /*0664*/ 	.word	0x00000b50
        /*0668*/ 	.word	0x000000ff
        /*066c*/ 	.word	0x00000160
        /*0670*/ 	.short	0x0100
        /*0672*/ 	.byte	0x05
	.zero		1


	//   ....[89]....
        /*0674*/ 	.word	0x00000b60
        /*0678*/ 	.word	0x000000ff
        /*067c*/ 	.word	0x00000310
        /*0680*/ 	.short	0x0100
        /*0682*/ 	.byte	0x05
	.zero		1


	//   ....[90]....
        /*0684*/ 	.word	0x00000b70
        /*0688*/ 	.word	0x000000ff
        /*068c*/ 	.word	0x00000168
        /*0690*/ 	.short	0x0100
        /*0692*/ 	.byte	0x05
	.zero		1


	//   ....[91]....
        /*0694*/ 	.word	0x00000b80
        /*0698*/ 	.word	0x000000ff
        /*069c*/ 	.word	0x00000318
        /*06a0*/ 	.short	0x0100
        /*06a2*/ 	.byte	0x05
	.zero		1


	//   ....[92]....
        /*06a4*/ 	.word	0x00000b90
        /*06a8*/ 	.word	0x000000ff
        /*06ac*/ 	.word	0x00000170
        /*06b0*/ 	.short	0x0100
        /*06b2*/ 	.byte	0x05
	.zero		1


	//   ....[93]....
        /*06b4*/ 	.word	0x00000ba0
        /*06b8*/ 	.word	0x000000ff
        /*06bc*/ 	.word	0x00000320
        /*06c0*/ 	.short	0x0100
        /*06c2*/ 	.byte	0x05
	.zero		1


	//   ....[94]....
        /*06c4*/ 	.word	0x00000bb0
        /*06c8*/ 	.word	0x000000ff
        /*06cc*/ 	.word	0x00000178
        /*06d0*/ 	.short	0x0100
        /*06d2*/ 	.byte	0x05
	.zero		1


	//   ....[95]....
        /*06d4*/ 	.word	0x00000bc0
        /*06d8*/ 	.word	0x000000ff
        /*06dc*/ 	.word	0x00000328
        /*06e0*/ 	.short	0x0100
        /*06e2*/ 	.byte	0x05
	.zero		1


	//   ....[96]....
        /*06e4*/ 	.word	0x00000bd0
        /*06e8*/ 	.word	0x000000ff
        /*06ec*/ 	.word	0x00000180
        /*06f0*/ 	.short	0x0100
        /*06f2*/ 	.byte	0x05
	.zero		1


	//   ....[97]....
        /*06f4*/ 	.word	0x00000be0
        /*06f8*/ 	.word	0x000000ff
        /*06fc*/ 	.word	0x00000330
        /*0700*/ 	.short	0x0100
        /*0702*/ 	.byte	0x05
	.zero		1


	//   ....[98]....
        /*0704*/ 	.word	0x00000bf0
        /*0708*/ 	.word	0x000000ff
        /*070c*/ 	.word	0x00000188
        /*0710*/ 	.short	0x0100
        /*0712*/ 	.byte	0x05
	.zero		1


	//   ....[99]....
        /*0714*/ 	.word	0x00000c00
        /*0718*/ 	.word	0x000000ff
        /*071c*/ 	.word	0x00000338
        /*0720*/ 	.short	0x0100
        /*0722*/ 	.byte	0x05
	.zero		1


	//   ....[100]....
        /*0724*/ 	.word	0x00000c10
        /*0728*/ 	.word	0x000000ff
        /*072c*/ 	.word	0x00000190
        /*0730*/ 	.short	0x0100
        /*0732*/ 	.byte	0x05
	.zero		1


	//   ....[101]....
        /*0734*/ 	.word	0x00000c20
        /*0738*/ 	.word	0x000000ff
        /*073c*/ 	.word	0x00000340
        /*0740*/ 	.short	0x0100
        /*0742*/ 	.byte	0x05
	.zero		1


	//   ....[102]....
        /*0744*/ 	.word	0x00000c30
        /*0748*/ 	.word	0x000000ff
        /*074c*/ 	.word	0x00000198
        /*0750*/ 	.short	0x0100
        /*0752*/ 	.byte	0x05
	.zero		1


	//   ....[103]....
        /*0754*/ 	.word	0x00000c40
        /*0758*/ 	.word	0x000000ff
        /*075c*/ 	.word	0x00000348
        /*0760*/ 	.short	0x0100
        /*0762*/ 	.byte	0x05
	.zero		1


	//   ....[104]....
        /*0764*/ 	.word	0x00000c50
        /*0768*/ 	.word	0x000000ff
        /*076c*/ 	.word	0x000001a0
        /*0770*/ 	.short	0x0100
        /*0772*/ 	.byte	0x05
	.zero		1


	//   ....[105]....
        /*0774*/ 	.word	0x00000c60
        /*0778*/ 	.word	0x000000ff
        /*077c*/ 	.word	0x00000350
        /*0780*/ 	.short	0x0100
        /*0782*/ 	.byte	0x05
	.zero		1


	//   ....[106]....
        /*0784*/ 	.word	0x00000c70
        /*0788*/ 	.word	0x000000ff
        /*078c*/ 	.word	0x000001a8
        /*0790*/ 	.short	0x0100
        /*0792*/ 	.byte	0x05
	.zero		1


	//   ....[107]....
        /*0794*/ 	.word	0x00000c80
        /*0798*/ 	.word	0x000000ff
        /*079c*/ 	.word	0x00000358
        /*07a0*/ 	.short	0x0100
        /*07a2*/ 	.byte	0x05
	.zero		1


	//   ....[108]....
        /*07a4*/ 	.word	0x00000dc0
        /*07a8*/ 	.word	0x000000ff
        /*07ac*/ 	.word	0x00000360
        /*07b0*/ 	.short	0x0100
        /*07b2*/ 	.byte	0x06
	.zero		1


	//   ....[109]....
        /*07b4*/ 	.word	0x00000dd0
        /*07b8*/ 	.word	0x000000ff
        /*07bc*/ 	.word	0x00000368
        /*07c0*/ 	.short	0x0100
        /*07c2*/ 	.byte	0x06
	.zero		1


	//   ....[110]....
        /*07c4*/ 	.word	0x00000ec0
        /*07c8*/ 	.word	0x000000ff
        /*07cc*/ 	.word	0x00000370
        /*07d0*/ 	.short	0x0100
        /*07d2*/ 	.byte	0x05
	.zero		1


	//   ....[111]....
        /*07d4*/ 	.word	0x00000ed0
        /*07d8*/ 	.word	0x000000ff
        /*07dc*/ 	.word	0x00000378
        /*07e0*/ 	.short	0x0100
        /*07e2*/ 	.byte	0x05
	.zero		1


	//   ....[112]....
        /*07e4*/ 	.word	0x00001010
        /*07e8*/ 	.word	0x000000ff
        /*07ec*/ 	.word	0x00000380
        /*07f0*/ 	.short	0x0100
        /*07f2*/ 	.byte	0x05
	.zero		1


	//   ....[113]....
        /*07f4*/ 	.word	0x00001020
        /*07f8*/ 	.word	0x000000ff
        /*07fc*/ 	.word	0x00000390
        /*0800*/ 	.short	0x0100
        /*0802*/ 	.byte	0x05
	.zero		1


	//   ....[114]....
        /*0804*/ 	.word	0x00001030
        /*0808*/ 	.word	0x000000ff
        /*080c*/ 	.word	0x00000388
        /*0810*/ 	.short	0x0100
        /*0812*/ 	.byte	0x05
	.zero		1


	//   ....[115]....
        /*0814*/ 	.word	0x00001040
        /*0818*/ 	.word	0x000000ff
        /*081c*/ 	.word	0x00000398
        /*0820*/ 	.short	0x0100
        /*0822*/ 	.byte	0x05
	.zero		1


	//   ....[116]....
        /*0824*/ 	.word	0x00001170
        /*0828*/ 	.word	0x000000ff
        /*082c*/ 	.word	0x000003a0
        /*0830*/ 	.short	0x0100
        /*0832*/ 	.byte	0x06
	.zero		1


	//   ....[117]....
        /*0834*/ 	.word	0x00001180
        /*0838*/ 	.word	0x000000ff
        /*083c*/ 	.word	0x000003c0
        /*0840*/ 	.short	0x0100
        /*0842*/ 	.byte	0x06
	.zero		1


	//   ....[118]....
        /*0844*/ 	.word	0x00001190
        /*0848*/ 	.word	0x000000ff
        /*084c*/ 	.word	0x000003a8
        /*0850*/ 	.short	0x0100
        /*0852*/ 	.byte	0x06
	.zero		1


	//   ....[119]....
        /*0854*/ 	.word	0x000011a0
        /*0858*/ 	.word	0x000000ff
        /*085c*/ 	.word	0x000003c8
        /*0860*/ 	.short	0x0100
        /*0862*/ 	.byte	0x06
	.zero		1


	//   ....[120]....
        /*0864*/ 	.word	0x000011b0
        /*0868*/ 	.word	0x000000ff
        /*086c*/ 	.word	0x000003b0
        /*0870*/ 	.short	0x0100
        /*0872*/ 	.byte	0x06
	.zero		1


	//   ....[121]....
        /*0874*/ 	.word	0x000011c0
        /*0878*/ 	.word	0x000000ff
        /*087c*/ 	.word	0x000003d0
        /*0880*/ 	.short	0x0100
        /*0882*/ 	.byte	0x06
	.zero		1


	//   ....[122]....
        /*0884*/ 	.word	0x000011d0
        /*0888*/ 	.word	0x000000ff
        /*088c*/ 	.word	0x000003b8
        /*0890*/ 	.short	0x0100
        /*0892*/ 	.byte	0x06
	.zero		1


	//   ....[123]....
        /*0894*/ 	.word	0x000011e0
        /*0898*/ 	.word	0x000000ff
        /*089c*/ 	.word	0x000003d8
        /*08a0*/ 	.short	0x0100
        /*08a2*/ 	.byte	0x06
	.zero		1


	//   ....[124]....
        /*08a4*/ 	.word	0x000012d0
        /*08a8*/ 	.word	0x000000ff
        /*08ac*/ 	.word	0x000003e0
        /*08b0*/ 	.short	0x0100
        /*08b2*/ 	.byte	0x05
	.zero		1


	//   ....[125]....
        /*08b4*/ 	.word	0x000012e0
        /*08b8*/ 	.word	0x000000ff
        /*08bc*/ 	.word	0x000003f0
        /*08c0*/ 	.short	0x0100
        /*08c2*/ 	.byte	0x05
	.zero		1


	//   ....[126]....
        /*08c4*/ 	.word	0x000012f0
        /*08c8*/ 	.word	0x000000ff
        /*08cc*/ 	.word	0x000003e8
        /*08d0*/ 	.short	0x0100
        /*08d2*/ 	.byte	0x05
	.zero		1


	//   ....[127]....
        /*08d4*/ 	.word	0x00001300
        /*08d8*/ 	.word	0x000000ff
        /*08dc*/ 	.word	0x000003f8
        /*08e0*/ 	.short	0x0100
        /*08e2*/ 	.byte	0x05
	.zero		1


	//   ....[128]....
        /*08e4*/ 	.word	0x00001bd0
        /*08e8*/ 	.word	0x00000003
        /*08ec*/ 	.word	0x000003f0
        /*08f0*/ 	.short	0x010a
        /*08f2*/ 	.byte	0xff
	.zero		1


	//   ....[129]....
        /*08f4*/ 	.word	0x00001c00
        /*08f8*/ 	.word	0x00000003
        /*08fc*/ 	.word	0x000003e0
        /*0900*/ 	.short	0x0101
        /*0902*/ 	.byte	0xff
	.zero		1


	//   ....[130]....
        /*0904*/ 	.word	0x00001cd0
        /*0908*/ 	.word	0x000000ff
        /*090c*/ 	.word	0x000001b0
        /*0910*/ 	.short	0x010a
        /*0912*/ 	.byte	0x08
	.zero		1


	//   ....[131]....
        /*0914*/ 	.word	0x00001d70
        /*0918*/ 	.word	0x000000ff
        /*091c*/ 	.word	0x000001b0
        /*0920*/ 	.short	0x010a
        /*0922*/ 	.byte	0x21
	.zero		1


	//   ....[132]....
        /*0924*/ 	.word	0x00001ed0
        /*0928*/ 	.word	0x000000ff
        /*092c*/ 	.word	0x000001b0
        /*0930*/ 	.short	0x010a
        /*0932*/ 	.byte	0x08
	.zero		1


	//   ....[133]....
        /*0934*/ 	.word	0x00001fc0
        /*0938*/ 	.word	0x000000ff
        /*093c*/ 	.word	0x00000378
        /*0940*/ 	.short	0x0101
        /*0942*/ 	.byte	0x04
	.zero		1


	//   ....[134]....
        /*0944*/ 	.word	0x00001fe0
        /*0948*/ 	.word	0x000000ff
        /*094c*/ 	.word	0x000001b0
        /*0950*/ 	.short	0x010a
        /*0952*/ 	.byte	0x08
	.zero		1


	//   ....[135]....
        /*0954*/ 	.word	0x00002060
        /*0958*/ 	.word	0x000000ff
        /*095c*/ 	.word	0x000001b0
        /*0960*/ 	.short	0x010a
        /*0962*/ 	.byte	0x11
	.zero		1


	//   ....[136]....
        /*0964*/ 	.word	0x000021c0
        /*0968*/ 	.word	0x000000ff
        /*096c*/ 	.word	0x000001b0
        /*0970*/ 	.short	0x010a
        /*0972*/ 	.byte	0x08
	.zero		1


	//   ....[137]....
        /*0974*/ 	.word	0x000022e0
        /*0978*/ 	.word	0x00000002
        /*097c*/ 	.word	0x00000380
        /*0980*/ 	.short	0x010a
        /*0982*/ 	.byte	0xff
	.zero		1


	//   ....[138]....
        /*0984*/ 	.word	0x000023a0
        /*0988*/ 	.word	0x00000002
        /*098c*/ 	.word	0x00000000
        /*0990*/ 	.short	0x0101
        /*0992*/ 	.byte	0xff
	.zero		1


	//   ....[139]....
        /*0994*/ 	.word	0x00002900
        /*0998*/ 	.word	0x000000ff
        /*099c*/ 	.word	0x00000000
        /*09a0*/ 	.short	0x010a
        /*09a2*/ 	.byte	0x05
	.zero		1


	//   ....[140]....
        /*09a4*/ 	.word	0x00002990
        /*09a8*/ 	.word	0x000000ff
        /*09ac*/ 	.word	0x00000000
        /*09b0*/ 	.short	0x010a
        /*09b2*/ 	.byte	0x05
	.zero		1


	//   ....[141]....
        /*09b4*/ 	.word	0x00002a20
        /*09b8*/ 	.word	0x000000ff
        /*09bc*/ 	.word	0x00000000
        /*09c0*/ 	.short	0x010a
        /*09c2*/ 	.byte	0x05
	.zero		1


	//   ....[142]....
        /*09c4*/ 	.word	0x00002ab0
        /*09c8*/ 	.word	0x000000ff
        /*09cc*/ 	.word	0x00000000
        /*09d0*/ 	.short	0x010a
        /*09d2*/ 	.byte	0x05
	.zero		1


	//   ....[143]....
        /*09d4*/ 	.word	0x00002b40
        /*09d8*/ 	.word	0x000000ff
        /*09dc*/ 	.word	0x00000000
        /*09e0*/ 	.short	0x010a
        /*09e2*/ 	.byte	0x05
	.zero		1


	//   ....[144]....
        /*09e4*/ 	.word	0x00002bd0
        /*09e8*/ 	.word	0x000000ff
        /*09ec*/ 	.word	0x00000000
        /*09f0*/ 	.short	0x010a
        /*09f2*/ 	.byte	0x05
	.zero		1


	//   ....[145]....
        /*09f4*/ 	.word	0x00002c60
        /*09f8*/ 	.word	0x000000ff
        /*09fc*/ 	.word	0x00000000
        /*0a00*/ 	.short	0x010a
        /*0a02*/ 	.byte	0x05
	.zero		1


	//   ....[146]....
        /*0a04*/ 	.word	0x00002cf0
        /*0a08*/ 	.word	0x000000ff
        /*0a0c*/ 	.word	0x00000000
        /*0a10*/ 	.short	0x010a
        /*0a12*/ 	.byte	0x05
	.zero		1


	//   ....[147]....
        /*0a14*/ 	.word	0x00002d80
        /*0a18*/ 	.word	0x000000ff
        /*0a1c*/ 	.word	0x00000000
        /*0a20*/ 	.short	0x010a
        /*0a22*/ 	.byte	0x05
	.zero		1


	//   ....[148]....
        /*0a24*/ 	.word	0x00002e10
        /*0a28*/ 	.word	0x000000ff
        /*0a2c*/ 	.word	0x00000000
        /*0a30*/ 	.short	0x010a
        /*0a32*/ 	.byte	0x05
	.zero		1


	//   ....[149]....
        /*0a34*/ 	.word	0x00002ea0
        /*0a38*/ 	.word	0x000000ff
        /*0a3c*/ 	.word	0x00000000
        /*0a40*/ 	.short	0x010a
        /*0a42*/ 	.byte	0x05
	.zero		1


	//   ....[150]....
        /*0a44*/ 	.word	0x00002f30
        /*0a48*/ 	.word	0x000000ff
        /*0a4c*/ 	.word	0x00000000
        /*0a50*/ 	.short	0x010a
        /*0a52*/ 	.byte	0x05
	.zero		1


	//   ....[151]....
        /*0a54*/ 	.word	0x00002fc0
        /*0a58*/ 	.word	0x000000ff
        /*0a5c*/ 	.word	0x00000000
        /*0a60*/ 	.short	0x010a
        /*0a62*/ 	.byte	0x05
	.zero		1


	//   ....[152]....
        /*0a64*/ 	.word	0x00003050
        /*0a68*/ 	.word	0x000000ff
        /*0a6c*/ 	.word	0x00000000
        /*0a70*/ 	.short	0x010a
        /*0a72*/ 	.byte	0x05
	.zero		1


	//   ....[153]....
        /*0a74*/ 	.word	0x000030e0
        /*0a78*/ 	.word	0x000000ff
        /*0a7c*/ 	.word	0x00000000
        /*0a80*/ 	.short	0x010a
        /*0a82*/ 	.byte	0x05
	.zero		1


	//   ....[154]....
        /*0a84*/ 	.word	0x00003170
        /*0a88*/ 	.word	0x000000ff
        /*0a8c*/ 	.word	0x00000000
        /*0a90*/ 	.short	0x010a
        /*0a92*/ 	.byte	0x05
	.zero		1


	//   ....[155]....
        /*0a94*/ 	.word	0x00003200
        /*0a98*/ 	.word	0x000000ff
        /*0a9c*/ 	.word	0x00000000
        /*0aa0*/ 	.short	0x010a
        /*0aa2*/ 	.byte	0x05
	.zero		1


	//   ....[156]....
        /*0aa4*/ 	.word	0x00003290
        /*0aa8*/ 	.word	0x000000ff
        /*0aac*/ 	.word	0x00000000
        /*0ab0*/ 	.short	0x010a
        /*0ab2*/ 	.byte	0x05
	.zero		1


	//   ....[157]....
        /*0ab4*/ 	.word	0x00003320
        /*0ab8*/ 	.word	0x000000ff
        /*0abc*/ 	.word	0x00000000
        /*0ac0*/ 	.short	0x010a
        /*0ac2*/ 	.byte	0x05
	.zero		1


	//   ....[158]....
        /*0ac4*/ 	.word	0x000033b0
        /*0ac8*/ 	.word	0x000000ff
        /*0acc*/ 	.word	0x00000000
        /*0ad0*/ 	.short	0x010a
        /*0ad2*/ 	.byte	0x05
	.zero		1


	//   ....[159]....
        /*0ad4*/ 	.word	0x00003440
        /*0ad8*/ 	.word	0x000000ff
        /*0adc*/ 	.word	0x00000000
        /*0ae0*/ 	.short	0x010a
        /*0ae2*/ 	.byte	0x05
	.zero		1


	//   ....[160]....
        /*0ae4*/ 	.word	0x000034d0
        /*0ae8*/ 	.word	0x000000ff
        /*0aec*/ 	.word	0x00000000
        /*0af0*/ 	.short	0x010a
        /*0af2*/ 	.byte	0x05
	.zero		1


	//   ....[161]....
        /*0af4*/ 	.word	0x00003560
        /*0af8*/ 	.word	0x000000ff
        /*0afc*/ 	.word	0x00000000
        /*0b00*/ 	.short	0x010a
        /*0b02*/ 	.byte	0x05
	.zero		1


	//   ....[162]....
        /*0b04*/ 	.word	0x000035f0
        /*0b08*/ 	.word	0x000000ff
        /*0b0c*/ 	.word	0x00000000
        /*0b10*/ 	.short	0x010a
        /*0b12*/ 	.byte	0x05
	.zero		1


	//   ....[163]....
        /*0b14*/ 	.word	0x00003680
        /*0b18*/ 	.word	0x000000ff
        /*0b1c*/ 	.word	0x00000000
        /*0b20*/ 	.short	0x010a
        /*0b22*/ 	.byte	0x05
	.zero		1


	//   ....[164]....
        /*0b24*/ 	.word	0x00003710
        /*0b28*/ 	.word	0x000000ff
        /*0b2c*/ 	.word	0x00000000
        /*0b30*/ 	.short	0x010a
        /*0b32*/ 	.byte	0x05
	.zero		1


	//   ....[165]....
        /*0b34*/ 	.word	0x000037a0
        /*0b38*/ 	.word	0x000000ff
        /*0b3c*/ 	.word	0x00000000
        /*0b40*/ 	.short	0x010a
        /*0b42*/ 	.byte	0x05
	.zero		1


	//   ....[166]....
        /*0b44*/ 	.word	0x00003830
        /*0b48*/ 	.word	0x000000ff
        /*0b4c*/ 	.word	0x00000000
        /*0b50*/ 	.short	0x010a
        /*0b52*/ 	.byte	0x05
	.zero		1


	//   ....[167]....
        /*0b54*/ 	.word	0x000038c0
        /*0b58*/ 	.word	0x000000ff
        /*0b5c*/ 	.word	0x00000000
        /*0b60*/ 	.short	0x010a
        /*0b62*/ 	.byte	0x05
	.zero		1


	//   ....[168]....
        /*0b64*/ 	.word	0x00003950
        /*0b68*/ 	.word	0x000000ff
        /*0b6c*/ 	.word	0x00000000
        /*0b70*/ 	.short	0x010a
        /*0b72*/ 	.byte	0x05
	.zero		1


	//   ....[169]....
        /*0b74*/ 	.word	0x000039e0
        /*0b78*/ 	.word	0x000000ff
        /*0b7c*/ 	.word	0x00000000
        /*0b80*/ 	.short	0x010a
        /*0b82*/ 	.byte	0x05
	.zero		1


	//   ....[170]....
        /*0b84*/ 	.word	0x00003a70
        /*0b88*/ 	.word	0x000000ff
        /*0b8c*/ 	.word	0x00000000
        /*0b90*/ 	.short	0x010a
        /*0b92*/ 	.byte	0x05
	.zero		1


	//   ....[171]....
        /*0b94*/ 	.word	0x00003b00
        /*0b98*/ 	.word	0x000000ff
        /*0b9c*/ 	.word	0x00000000
        /*0ba0*/ 	.short	0x010a
        /*0ba2*/ 	.byte	0x05
	.zero		1


	//   ....[172]....
        /*0ba4*/ 	.word	0x00003b90
        /*0ba8*/ 	.word	0x000000ff
        /*0bac*/ 	.word	0x00000000
        /*0bb0*/ 	.short	0x010a
        /*0bb2*/ 	.byte	0x05
	.zero		1


	//   ....[173]....
        /*0bb4*/ 	.word	0x00003c20
        /*0bb8*/ 	.word	0x000000ff
        /*0bbc*/ 	.word	0x00000000
        /*0bc0*/ 	.short	0x010a
        /*0bc2*/ 	.byte	0x05
	.zero		1


	//   ....[174]....
        /*0bc4*/ 	.word	0x00003cb0
        /*0bc8*/ 	.word	0x000000ff
        /*0bcc*/ 	.word	0x00000000
        /*0bd0*/ 	.short	0x010a
        /*0bd2*/ 	.byte	0x05
	.zero		1


	//   ....[175]....
        /*0bd4*/ 	.word	0x00003d40
        /*0bd8*/ 	.word	0x000000ff
        /*0bdc*/ 	.word	0x00000000
        /*0be0*/ 	.short	0x010a
        /*0be2*/ 	.byte	0x05
	.zero		1


	//   ....[176]....
        /*0be4*/ 	.word	0x00003dd0
        /*0be8*/ 	.word	0x000000ff
        /*0bec*/ 	.word	0x00000000
        /*0bf0*/ 	.short	0x010a
        /*0bf2*/ 	.byte	0x05
	.zero		1


	//   ....[177]....
        /*0bf4*/ 	.word	0x00003e60
        /*0bf8*/ 	.word	0x000000ff
        /*0bfc*/ 	.word	0x00000000
        /*0c00*/ 	.short	0x010a
        /*0c02*/ 	.byte	0x05
	.zero		1


	//   ....[178]....
        /*0c04*/ 	.word	0x00003ef0
        /*0c08*/ 	.word	0x000000ff
        /*0c0c*/ 	.word	0x00000000
        /*0c10*/ 	.short	0x010a
        /*0c12*/ 	.byte	0x05
	.zero		1


	//   ....[179]....
        /*0c14*/ 	.word	0x00003f80
        /*0c18*/ 	.word	0x000000ff
        /*0c1c*/ 	.word	0x00000000
        /*0c20*/ 	.short	0x010a
        /*0c22*/ 	.byte	0x05
	.zero		1


	//   ....[180]....
        /*0c24*/ 	.word	0x00004010
        /*0c28*/ 	.word	0x000000ff
        /*0c2c*/ 	.word	0x00000000
        /*0c30*/ 	.short	0x010a
        /*0c32*/ 	.byte	0x05
	.zero		1


	//   ....[181]....
        /*0c34*/ 	.word	0x000040a0
        /*0c38*/ 	.word	0x000000ff
        /*0c3c*/ 	.word	0x00000000
        /*0c40*/ 	.short	0x010a
        /*0c42*/ 	.byte	0x05
	.zero		1


	//   ....[182]....
        /*0c44*/ 	.word	0x00004130
        /*0c48*/ 	.word	0x000000ff
        /*0c4c*/ 	.word	0x00000000
        /*0c50*/ 	.short	0x010a
        /*0c52*/ 	.byte	0x05
	.zero		1


	//   ....[183]....
        /*0c54*/ 	.word	0x000041c0
        /*0c58*/ 	.word	0x000000ff
        /*0c5c*/ 	.word	0x00000000
        /*0c60*/ 	.short	0x010a
        /*0c62*/ 	.byte	0x05
	.zero		1


	//   ....[184]....
        /*0c64*/ 	.word	0x00004250
        /*0c68*/ 	.word	0x000000ff
        /*0c6c*/ 	.word	0x00000000
        /*0c70*/ 	.short	0x010a
        /*0c72*/ 	.byte	0x05
	.zero		1


	//   ....[185]....
        /*0c74*/ 	.word	0x000042e0
        /*0c78*/ 	.word	0x000000ff
        /*0c7c*/ 	.word	0x00000000
        /*0c80*/ 	.short	0x010a
        /*0c82*/ 	.byte	0x05
	.zero		1


	//   ....[186]....
        /*0c84*/ 	.word	0x00004370
        /*0c88*/ 	.word	0x000000ff
        /*0c8c*/ 	.word	0x00000000
        /*0c90*/ 	.short	0x010a
        /*0c92*/ 	.byte	0x05
	.zero		1


	//   ....[187]....
        /*0c94*/ 	.word	0x00004400
        /*0c98*/ 	.word	0x000000ff
        /*0c9c*/ 	.word	0x00000000
        /*0ca0*/ 	.short	0x010a
        /*0ca2*/ 	.byte	0x05
	.zero		1


	//   ....[188]....
        /*0ca4*/ 	.word	0x00004490
        /*0ca8*/ 	.word	0x000000ff
        /*0cac*/ 	.word	0x00000000
        /*0cb0*/ 	.short	0x010a
        /*0cb2*/ 	.byte	0x05
	.zero		1


	//   ....[189]....
        /*0cb4*/ 	.word	0x00004520
        /*0cb8*/ 	.word	0x000000ff
        /*0cbc*/ 	.word	0x00000000
        /*0cc0*/ 	.short	0x010a
        /*0cc2*/ 	.byte	0x05
	.zero		1


	//   ....[190]....
        /*0cc4*/ 	.word	0x000045b0
        /*0cc8*/ 	.word	0x000000ff
        /*0ccc*/ 	.word	0x00000000
        /*0cd0*/ 	.short	0x010a
        /*0cd2*/ 	.byte	0x05
	.zero		1


	//   ....[191]....
        /*0cd4*/ 	.word	0x00004640
        /*0cd8*/ 	.word	0x000000ff
        /*0cdc*/ 	.word	0x00000000
        /*0ce0*/ 	.short	0x010a
        /*0ce2*/ 	.byte	0x05
	.zero		1


	//   ....[192]....
        /*0ce4*/ 	.word	0x000046e0
        /*0ce8*/ 	.word	0x00000000
        /*0cec*/ 	.word	0x00000000
        /*0cf0*/ 	.short	0x010a
        /*0cf2*/ 	.byte	0xff
	.zero		1


	//   ....[193]....
        /*0cf4*/ 	.word	0x00004800
        /*0cf8*/ 	.word	0x00000000
        /*0cfc*/ 	.word	0x000003e0
        /*0d00*/ 	.short	0x010a
        /*0d02*/ 	.byte	0xff
	.zero		1


	//   ....[194]....
        /*0d04*/ 	.word	0x00004860
        /*0d08*/ 	.word	0x00000004
        /*0d0c*/ 	.word	0x00000000
        /*0d10*/ 	.short	0x0101
        /*0d12*/ 	.byte	0xff
	.zero		1


	//   ....[195]....
        /*0d14*/ 	.word	0x00004880
        /*0d18*/ 	.word	0x000000ff
        /*0d1c*/ 	.word	0x00000390
        /*0d20*/ 	.short	0x010a
        /*0d22*/ 	.byte	0x05
	.zero		1


	//   ....[196]....
        /*0d24*/ 	.word	0x000049a0
        /*0d28*/ 	.word	0x00000000
        /*0d2c*/ 	.word	0x00000380
        /*0d30*/ 	.short	0x010a
        /*0d32*/ 	.byte	0xff
	.zero		1


	//   ....[197]....
        /*0d34*/ 	.word	0x00004ab0
        /*0d38*/ 	.word	0x00000000
        /*0d3c*/ 	.word	0x00000000
        /*0d40*/ 	.short	0x0101
        /*0d42*/ 	.byte	0xff
	.zero		1


	//   ....[198]....
        /*0d44*/ 	.word	0x00004b40
        /*0d48*/ 	.word	0x000000ff
        /*0d4c*/ 	.word	0x00000390
        /*0d50*/ 	.short	0x0106
        /*0d52*/ 	.byte	0x05
	.zero		1


	//   ....[199]....
        /*0d54*/ 	.word	0x00004b60
        /*0d58*/ 	.word	0x000000ff
        /*0d5c*/ 	.word	0x00000390
        /*0d60*/ 	.short	0x010a
        /*0d62*/ 	.byte	0x05
	.zero		1


	//   ....[200]....
        /*0d64*/ 	.word	0x00004bf0
        /*0d68*/ 	.word	0x000000ff
        /*0d6c*/ 	.word	0x00000390
        /*0d70*/ 	.short	0x0106
        /*0d72*/ 	.byte	0x04
	.zero		1


	//   ....[201]....
        /*0d74*/ 	.word	0x00004c30
        /*0d78*/ 	.word	0x00000000
        /*0d7c*/ 	.word	0x00000390
        /*0d80*/ 	.short	0x010a
        /*0d82*/ 	.byte	0xff
	.zero		1


	//   ....[202]....
        /*0d84*/ 	.word	0x00005110
        /*0d88*/ 	.word	0x00000000
        /*0d8c*/ 	.word	0x00000380
        /*0d90*/ 	.short	0x010a
        /*0d92*/ 	.byte	0xff
	.zero		1


	//   ....[203]....
        /*0d94*/ 	.word	0x00005210
        /*0d98*/ 	.word	0x00000003
        /*0d9c*/ 	.word	0x00000000
        /*0da0*/ 	.short	0x0101
        /*0da2*/ 	.byte	0xff
	.zero		1


	//   ....[204]....
        /*0da4*/ 	.word	0x00005220
        /*0da8*/ 	.word	0x000000ff
        /*0dac*/ 	.word	0x00000000
        /*0db0*/ 	.short	0x010a
        /*0db2*/ 	.byte	0x04
	.zero		1


	//   ....[205]....
        /*0db4*/ 	.word	0x00005240
        /*0db8*/ 	.word	0x000000ff
        /*0dbc*/ 	.word	0x000003c0
        /*0dc0*/ 	.short	0x010a
        /*0dc2*/ 	.byte	0x09
	.zero		1


	//   ....[206]....
        /*0dc4*/ 	.word	0x00005380
        /*0dc8*/ 	.word	0x000000ff
        /*0dcc*/ 	.word	0x00000000
        /*0dd0*/ 	.short	0x010a
        /*0dd2*/ 	.byte	0x07
	.zero		1


	//   ....[207]....
        /*0dd4*/ 	.word	0x000054b0
        /*0dd8*/ 	.word	0x000000ff
        /*0ddc*/ 	.word	0x00000000
        /*0de0*/ 	.short	0x010a
        /*0de2*/ 	.byte	0x04
	.zero		1


	//   ....[208]....
        /*0de4*/ 	.word	0x00005660
        /*0de8*/ 	.word	0x000000ff
        /*0dec*/ 	.word	0x00000000
        /*0df0*/ 	.short	0x010a
        /*0df2*/ 	.byte	0x05
	.zero		1


	//   ....[209]....
        /*0df4*/ 	.word	0x000056f0
        /*0df8*/ 	.word	0x000000ff
        /*0dfc*/ 	.word	0x00000000
        /*0e00*/ 	.short	0x010a
        /*0e02*/ 	.byte	0x05
	.zero		1


	//   ....[210]....
        /*0e04*/ 	.word	0x00005780
        /*0e08*/ 	.word	0x000000ff
        /*0e0c*/ 	.word	0x00000000
        /*0e10*/ 	.short	0x010a
        /*0e12*/ 	.byte	0x05
	.zero		1


	//   ....[211]....
        /*0e14*/ 	.word	0x00005810
        /*0e18*/ 	.word	0x000000ff
        /*0e1c*/ 	.word	0x00000000
        /*0e20*/ 	.short	0x010a
        /*0e22*/ 	.byte	0x07
	.zero		1


	//   ....[212]....
        /*0e24*/ 	.word	0x00005c50
        /*0e28*/ 	.word	0x00000000
        /*0e2c*/ 	.word	0x00000380
        /*0e30*/ 	.short	0x010a
        /*0e32*/ 	.byte	0xff
	.zero		1


	//   ....[213]....
        /*0e34*/ 	.word	0x00005d40
        /*0e38*/ 	.word	0x00000000
        /*0e3c*/ 	.word	0x00000000
        /*0e40*/ 	.short	0x0101
        /*0e42*/ 	.byte	0xff
	.zero		1


	//   ....[214]....
        /*0e44*/ 	.word	0x00006060
        /*0e48*/ 	.word	0x000000ff
        /*0e4c*/ 	.word	0x00000378
        /*0e50*/ 	.short	0x010a
        /*0e52*/ 	.byte	0x06
	.zero		1


	//   ....[215]....
        /*0e54*/ 	.word	0x000061e0
        /*0e58*/ 	.word	0x000000ff
        /*0e5c*/ 	.word	0x00000368
        /*0e60*/ 	.short	0x010a
        /*0e62*/ 	.byte	0x06
	.zero		1


	//   ....[216]....
        /*0e64*/ 	.word	0x00006510
        /*0e68*/ 	.word	0x000000ff
        /*0e6c*/ 	.word	0x00000360
        /*0e70*/ 	.short	0x010b
        /*0e72*/ 	.byte	0x06
	.zero		1


	//   ....[217]....
        /*0e74*/ 	.word	0x00006530
        /*0e78*/ 	.word	0x000000ff
        /*0e7c*/ 	.word	0x00000000
        /*0e80*/ 	.short	0x0101
        /*0e82*/ 	.byte	0x25
	.zero		1


	//   ....[218]....
        /*0e84*/ 	.word	0x00006570
        /*0e88*/ 	.word	0x00000000
        /*0e8c*/ 	.word	0x00000368
        /*0e90*/ 	.short	0x010a
        /*0e92*/ 	.byte	0xff
	.zero		1


	//   ....[219]....
        /*0e94*/ 	.word	0x000068d0
        /*0e98*/ 	.word	0x00000000
        /*0e9c*/ 	.word	0x00000380
        /*0ea0*/ 	.short	0x010a
        /*0ea2*/ 	.byte	0xff
	.zero		1


	//   ....[220]....
        /*0ea4*/ 	.word	0x000069e0
        /*0ea8*/ 	.word	0x00000000
        /*0eac*/ 	.word	0x00000000
        /*0eb0*/ 	.short	0x0101
        /*0eb2*/ 	.byte	0xff
	.zero		1


	//   ....[221]....
        /*0eb4*/ 	.word	0x00007390
        /*0eb8*/ 	.word	0x000000ff
        /*0ebc*/ 	.word	0x00000360
        /*0ec0*/ 	.short	0x010a
        /*0ec2*/ 	.byte	0x2b
	.zero		1


	//   ....[222]....
        /*0ec4*/ 	.word	0x000073b0
        /*0ec8*/ 	.word	0x0000005c
        /*0ecc*/ 	.word	0x000003a0
        /*0ed0*/ 	.short	0x010a
        /*0ed2*/ 	.byte	0xff
	.zero		1


	//   ....[223]....
        /*0ed4*/ 	.word	0x00007500
        /*0ed8*/ 	.word	0x000000ff
        /*0edc*/ 	.word	0x00000360
        /*0ee0*/ 	.short	0x010a
        /*0ee2*/ 	.byte	0x2b
	.zero		1


	//   ....[224]....
        /*0ee4*/ 	.word	0x000075e0
        /*0ee8*/ 	.word	0x000000ff
        /*0eec*/ 	.word	0x00000000
        /*0ef0*/ 	.short	0x0101
        /*0ef2*/ 	.byte	0x04
	.zero		1


	//   ....[225]....
        /*0ef4*/ 	.word	0x00007640
        /*0ef8*/ 	.word	0x0000005c
        /*0efc*/ 	.word	0x000003a0
        /*0f00*/ 	.short	0x010a
        /*0f02*/ 	.byte	0xff
	.zero		1


	//   ....[226]....
        /*0f04*/ 	.word	0x00007a10
        /*0f08*/ 	.word	0x000000ff
        /*0f0c*/ 	.word	0x00000000
        /*0f10*/ 	.short	0x0101
        /*0f12*/ 	.byte	0x05
	.zero		1


	//   ....[227]....
        /*0f14*/ 	.word	0x000082a0
        /*0f18*/ 	.word	0x00000003
        /*0f1c*/ 	.word	0x000003f0
        /*0f20*/ 	.short	0x010a
        /*0f22*/ 	.byte	0xff
	.zero		1


	//   ....[228]....
        /*0f24*/ 	.word	0x00008300
        /*0f28*/ 	.word	0x00000002
        /*0f2c*/ 	.word	0x000001b0
        /*0f30*/ 	.short	0x010a
        /*0f32*/ 	.byte	0xff
	.zero		1


	//   ....[229]....
        /*0f34*/ 	.word	0x00008360
        /*0f38*/ 	.word	0x00000002
        /*0f3c*/ 	.word	0x000001b0
        /*0f40*/ 	.short	0x010a
        /*0f42*/ 	.byte	0xff
	.zero		1


	//   ....[230]....
        /*0f44*/ 	.word	0x000083b0
        /*0f48*/ 	.word	0x00000002
        /*0f4c*/ 	.word	0x00000380
        /*0f50*/ 	.short	0x010a
        /*0f52*/ 	.byte	0xff
	.zero		1


	//   ....[231]....
        /*0f54*/ 	.word	0x00008410
        /*0f58*/ 	.word	0x00000000
        /*0f5c*/ 	.word	0x00000000
        /*0f60*/ 	.short	0x010a
        /*0f62*/ 	.byte	0xff
	.zero		1


	//   ....[232]....
        /*0f64*/ 	.word	0x00008470
        /*0f68*/ 	.word	0x00000000
        /*0f6c*/ 	.word	0x00000000
        /*0f70*/ 	.short	0x010a
        /*0f72*/ 	.byte	0xff
	.zero		1


	//   ....[233]....
        /*0f74*/ 	.word	0x000084d0
        /*0f78*/ 	.word	0x00000000
        /*0f7c*/ 	.word	0x00000000
        /*0f80*/ 	.short	0x010a
        /*0f82*/ 	.byte	0xff
	.zero		1


	//   ....[234]....
        /*0f84*/ 	.word	0x00008530
        /*0f88*/ 	.word	0x00000000
        /*0f8c*/ 	.word	0x00000000
        /*0f90*/ 	.short	0x010a
        /*0f92*/ 	.byte	0xff
	.zero		1


	//   ....[235]....
        /*0f94*/ 	.word	0x00008590
        /*0f98*/ 	.word	0x00000000
        /*0f9c*/ 	.word	0x00000000
        /*0fa0*/ 	.short	0x010a
        /*0fa2*/ 	.byte	0xff
	.zero		1


	//   ....[236]....
        /*0fa4*/ 	.word	0x000085f0
        /*0fa8*/ 	.word	0x00000000
        /*0fac*/ 	.word	0x00000000
        /*0fb0*/ 	.short	0x010a
        /*0fb2*/ 	.byte	0xff
	.zero		1


	//   ....[237]....
        /*0fb4*/ 	.word	0x00008650
        /*0fb8*/ 	.word	0x00000000
        /*0fbc*/ 	.word	0x00000000
        /*0fc0*/ 	.short	0x010a
        /*0fc2*/ 	.byte	0xff
	.zero		1


	//   ....[238]....
        /*0fc4*/ 	.word	0x000086b0
        /*0fc8*/ 	.word	0x00000000
        /*0fcc*/ 	.word	0x00000000
        /*0fd0*/ 	.short	0x010a
        /*0fd2*/ 	.byte	0xff
	.zero		1


	//   ....[239]....
        /*0fd4*/ 	.word	0x00008710
        /*0fd8*/ 	.word	0x00000000
        /*0fdc*/ 	.word	0x00000000
        /*0fe0*/ 	.short	0x010a
        /*0fe2*/ 	.byte	0xff
	.zero		1


	//   ....[240]....
        /*0fe4*/ 	.word	0x00008770
        /*0fe8*/ 	.word	0x00000000
        /*0fec*/ 	.word	0x00000000
        /*0ff0*/ 	.short	0x010a
        /*0ff2*/ 	.byte	0xff
	.zero		1


	//   ....[241]....
        /*0ff4*/ 	.word	0x000087d0
        /*0ff8*/ 	.word	0x00000000
        /*0ffc*/ 	.word	0x00000000
        /*1000*/ 	.short	0x010a
        /*1002*/ 	.byte	0xff
	.zero		1


	//   ....[242]....
        /*1004*/ 	.word	0x00008830
        /*1008*/ 	.word	0x00000000
        /*100c*/ 	.word	0x00000000
        /*1010*/ 	.short	0x010a
        /*1012*/ 	.byte	0xff
	.zero		1


	//   ....[243]....
        /*1014*/ 	.word	0x00008890
        /*1018*/ 	.word	0x00000000
        /*101c*/ 	.word	0x00000000
        /*1020*/ 	.short	0x010a
        /*1022*/ 	.byte	0xff
	.zero		1


	//   ....[244]....
        /*1024*/ 	.word	0x000088f0
        /*1028*/ 	.word	0x00000000
        /*102c*/ 	.word	0x00000000
        /*1030*/ 	.short	0x010a
        /*1032*/ 	.byte	0xff
	.zero		1


	//   ....[245]....
        /*1034*/ 	.word	0x00008950
        /*1038*/ 	.word	0x00000000
        /*103c*/ 	.word	0x00000000
        /*1040*/ 	.short	0x010a
        /*1042*/ 	.byte	0xff
	.zero		1


	//   ....[246]....
        /*1044*/ 	.word	0x000089b0
        /*1048*/ 	.word	0x00000000
        /*104c*/ 	.word	0x00000000
        /*1050*/ 	.short	0x010a
        /*1052*/ 	.byte	0xff
	.zero		1


	//   ....[247]....
        /*1054*/ 	.word	0x00008a10
        /*1058*/ 	.word	0x00000000
        /*105c*/ 	.word	0x00000000
        /*1060*/ 	.short	0x010a
        /*1062*/ 	.byte	0xff
	.zero		1


	//   ....[248]....
        /*1064*/ 	.word	0x00008a70
        /*1068*/ 	.word	0x00000000
        /*106c*/ 	.word	0x00000000
        /*1070*/ 	.short	0x010a
        /*1072*/ 	.byte	0xff
	.zero		1


	//   ....[249]....
        /*1074*/ 	.word	0x00008ad0
        /*1078*/ 	.word	0x00000000
        /*107c*/ 	.word	0x00000000
        /*1080*/ 	.short	0x010a
        /*1082*/ 	.byte	0xff
	.zero		1


	//   ....[250]....
        /*1084*/ 	.word	0x00008b30
        /*1088*/ 	.word	0x00000000
        /*108c*/ 	.word	0x00000000
        /*1090*/ 	.short	0x010a
        /*1092*/ 	.byte	0xff
	.zero		1


	//   ....[251]....
        /*1094*/ 	.word	0x00008b90
        /*1098*/ 	.word	0x00000000
        /*109c*/ 	.word	0x00000000
        /*10a0*/ 	.short	0x010a
        /*10a2*/ 	.byte	0xff
	.zero		1


	//   ....[252]....
        /*10a4*/ 	.word	0x00008bf0
        /*10a8*/ 	.word	0x00000000
        /*10ac*/ 	.word	0x00000000
        /*10b0*/ 	.short	0x010a
        /*10b2*/ 	.byte	0xff
	.zero		1


	//   ....[253]....
        /*10b4*/ 	.word	0x00008c50
        /*10b8*/ 	.word	0x00000000
        /*10bc*/ 	.word	0x00000000
        /*10c0*/ 	.short	0x010a
        /*10c2*/ 	.byte	0xff
	.zero		1


	//   ....[254]....
        /*10c4*/ 	.word	0x00008cb0
        /*10c8*/ 	.word	0x00000000
        /*10cc*/ 	.word	0x00000000
        /*10d0*/ 	.short	0x010a
        /*10d2*/ 	.byte	0xff
	.zero		1


	//   ....[255]....
        /*10d4*/ 	.word	0x00008d10
        /*10d8*/ 	.word	0x00000000
        /*10dc*/ 	.word	0x00000000
        /*10e0*/ 	.short	0x010a
        /*10e2*/ 	.byte	0xff
	.zero		1


	//   ....[0]....
        /*10e4*/ 	.word	0x00008d70
        /*10e8*/ 	.word	0x00000000
        /*10ec*/ 	.word	0x00000000
        /*10f0*/ 	.short	0x010a
        /*10f2*/ 	.byte	0xff
	.zero		1


	//   ....[1]....
        /*10f4*/ 	.word	0x00008dd0
        /*10f8*/ 	.word	0x00000000
        /*10fc*/ 	.word	0x00000000
        /*1100*/ 	.short	0x010a
        /*1102*/ 	.byte	0xff
	.zero		1


	//   ....[2]....
        /*1104*/ 	.word	0x00008e30
        /*1108*/ 	.word	0x00000000
        /*110c*/ 	.word	0x00000000
        /*1110*/ 	.short	0x010a
        /*1112*/ 	.byte	0xff
	.zero		1


	//   ....[3]....
        /*1114*/ 	.word	0x00008e90
        /*1118*/ 	.word	0x00000000
        /*111c*/ 	.word	0x00000000
        /*1120*/ 	.short	0x010a
        /*1122*/ 	.byte	0xff
	.zero		1


	//   ....[4]....
        /*1124*/ 	.word	0x00008ef0
        /*1128*/ 	.word	0x00000000
        /*112c*/ 	.word	0x00000000
        /*1130*/ 	.short	0x010a
        /*1132*/ 	.byte	0xff
	.zero		1


	//   ....[5]....
        /*1134*/ 	.word	0x00008f50
        /*1138*/ 	.word	0x00000000
        /*113c*/ 	.word	0x00000000
        /*1140*/ 	.short	0x010a
        /*1142*/ 	.byte	0xff
	.zero		1


	//   ....[6]....
        /*1144*/ 	.word	0x00008fb0
        /*1148*/ 	.word	0x00000000
        /*114c*/ 	.word	0x00000000
        /*1150*/ 	.short	0x010a
        /*1152*/ 	.byte	0xff
	.zero		1


	//   ....[7]....
        /*1154*/ 	.word	0x00009010
        /*1158*/ 	.word	0x00000000
        /*115c*/ 	.word	0x00000000
        /*1160*/ 	.short	0x010a
        /*1162*/ 	.byte	0xff
	.zero		1


	//   ....[8]....
        /*1164*/ 	.word	0x00009070
        /*1168*/ 	.word	0x00000000
        /*116c*/ 	.word	0x00000000
        /*1170*/ 	.short	0x010a
        /*1172*/ 	.byte	0xff
	.zero		1


	//   ....[9]....
        /*1174*/ 	.word	0x000090d0
        /*1178*/ 	.word	0x00000000
        /*117c*/ 	.word	0x00000000
        /*1180*/ 	.short	0x010a
        /*1182*/ 	.byte	0xff
	.zero		1


	//   ....[10]....
        /*1184*/ 	.word	0x00009130
        /*1188*/ 	.word	0x00000000
        /*118c*/ 	.word	0x00000000
        /*1190*/ 	.short	0x010a
        /*1192*/ 	.byte	0xff
	.zero		1


	//   ....[11]....
        /*1194*/ 	.word	0x00009190
        /*1198*/ 	.word	0x00000000
        /*119c*/ 	.word	0x00000000
        /*11a0*/ 	.short	0x010a
        /*11a2*/ 	.byte	0xff
	.zero		1


	//   ....[12]....
        /*11a4*/ 	.word	0x000091f0
        /*11a8*/ 	.word	0x00000000
        /*11ac*/ 	.word	0x00000000
        /*11b0*/ 	.short	0x010a
        /*11b2*/ 	.byte	0xff
	.zero		1


	//   ....[13]....
        /*11b4*/ 	.word	0x00009250
        /*11b8*/ 	.word	0x00000000
        /*11bc*/ 	.word	0x00000000
        /*11c0*/ 	.short	0x010a
        /*11c2*/ 	.byte	0xff
	.zero		1


	//   ....[14]....
        /*11c4*/ 	.word	0x000092b0
        /*11c8*/ 	.word	0x00000000
        /*11cc*/ 	.word	0x00000000
        /*11d0*/ 	.short	0x010a
        /*11d2*/ 	.byte	0xff
	.zero		1


	//   ....[15]....
        /*11d4*/ 	.word	0x00009310
        /*11d8*/ 	.word	0x00000000
        /*11dc*/ 	.word	0x00000000
        /*11e0*/ 	.short	0x010a
        /*11e2*/ 	.byte	0xff
	.zero		1


	//   ....[16]....
        /*11e4*/ 	.word	0x00009370
        /*11e8*/ 	.word	0x00000000
        /*11ec*/ 	.word	0x00000000
        /*11f0*/ 	.short	0x010a
        /*11f2*/ 	.byte	0xff
	.zero		1


	//   ....[17]....
        /*11f4*/ 	.word	0x000093d0
        /*11f8*/ 	.word	0x00000000
        /*11fc*/ 	.word	0x00000000
        /*1200*/ 	.short	0x010a
        /*1202*/ 	.byte	0xff
	.zero		1


	//   ....[18]....
        /*1204*/ 	.word	0x00009430
        /*1208*/ 	.word	0x00000000
        /*120c*/ 	.word	0x00000000
        /*1210*/ 	.short	0x010a
        /*1212*/ 	.byte	0xff
	.zero		1


	//   ....[19]....
        /*1214*/ 	.word	0x00009490
        /*1218*/ 	.word	0x00000000
        /*121c*/ 	.word	0x00000000
        /*1220*/ 	.short	0x010a
        /*1222*/ 	.byte	0xff
	.zero		1


	//   ....[20]....
        /*1224*/ 	.word	0x000094f0
        /*1228*/ 	.word	0x00000000
        /*122c*/ 	.word	0x00000000
        /*1230*/ 	.short	0x010a
        /*1232*/ 	.byte	0xff
	.zero		1


	//   ....[21]....
        /*1234*/ 	.word	0x00009550
        /*1238*/ 	.word	0x00000000
        /*123c*/ 	.word	0x00000000
        /*1240*/ 	.short	0x010a
        /*1242*/ 	.byte	0xff
	.zero		1


	//   ....[22]....
        /*1244*/ 	.word	0x000095b0
        /*1248*/ 	.word	0x00000000
        /*124c*/ 	.word	0x00000000
        /*1250*/ 	.short	0x010a
        /*1252*/ 	.byte	0xff
	.zero		1


	//   ....[23]....
        /*1254*/ 	.word	0x00009610
        /*1258*/ 	.word	0x00000000
        /*125c*/ 	.word	0x00000000
        /*1260*/ 	.short	0x010a
        /*1262*/ 	.byte	0xff
	.zero		1


	//   ....[24]....
        /*1264*/ 	.word	0x00009670
        /*1268*/ 	.word	0x00000000
        /*126c*/ 	.word	0x00000000
        /*1270*/ 	.short	0x010a
        /*1272*/ 	.byte	0xff
	.zero		1


	//   ....[25]....
        /*1274*/ 	.word	0x000096d0
        /*1278*/ 	.word	0x00000000
        /*127c*/ 	.word	0x00000000
        /*1280*/ 	.short	0x010a
        /*1282*/ 	.byte	0xff
	.zero		1


	//   ....[26]....
        /*1284*/ 	.word	0x00009730
        /*1288*/ 	.word	0x00000000
        /*128c*/ 	.word	0x00000000
        /*1290*/ 	.short	0x010a
        /*1292*/ 	.byte	0xff
	.zero		1


	//   ....[27]....
        /*1294*/ 	.word	0x00009790
        /*1298*/ 	.word	0x00000000
        /*129c*/ 	.word	0x00000000
        /*12a0*/ 	.short	0x010a
        /*12a2*/ 	.byte	0xff
	.zero		1


	//   ....[28]....
        /*12a4*/ 	.word	0x000097e0
        /*12a8*/ 	.word	0x00000000
        /*12ac*/ 	.word	0x000003e0
        /*12b0*/ 	.short	0x010a
        /*12b2*/ 	.byte	0xff
	.zero		1


	//   ....[29]....
        /*12b4*/ 	.word	0x00009840
        /*12b8*/ 	.word	0x00000000
        /*12bc*/ 	.word	0x00000390
        /*12c0*/ 	.short	0x010a
        /*12c2*/ 	.byte	0xff
	.zero		1


	//   ....[30]....
        /*12c4*/ 	.word	0x00009890
        /*12c8*/ 	.word	0x00000000
        /*12cc*/ 	.word	0x00000380
        /*12d0*/ 	.short	0x010a
        /*12d2*/ 	.byte	0xff
	.zero		1


	//   ....[31]....
        /*12d4*/ 	.word	0x000098f0
        /*12d8*/ 	.word	0x00000000
        /*12dc*/ 	.word	0x00000390
        /*12e0*/ 	.short	0x010a
        /*12e2*/ 	.byte	0xff
	.zero		1


	//   ....[32]....
        /*12e4*/ 	.word	0x00009940
        /*12e8*/ 	.word	0x00000000
        /*12ec*/ 	.word	0x00000380
        /*12f0*/ 	.short	0x010a
        /*12f2*/ 	.byte	0xff
	.zero		1


	//   ....[33]....
        /*12f4*/ 	.word	0x000099a0
        /*12f8*/ 	.word	0x00000003
        /*12fc*/ 	.word	0x000003c0
        /*1300*/ 	.short	0x010a
        /*1302*/ 	.byte	0xff
	.zero		1


	//   ....[34]....
        /*1304*/ 	.word	0x00009a00
        /*1308*/ 	.word	0x00000000
        /*130c*/ 	.word	0x00000000
        /*1310*/ 	.short	0x010a
        /*1312*/ 	.byte	0xff
	.zero		1


	//   ....[35]....
        /*1314*/ 	.word	0x00009a60
        /*1318*/ 	.word	0x00000000
        /*131c*/ 	.word	0x00000000
        /*1320*/ 	.short	0x010a
        /*1322*/ 	.byte	0xff
	.zero		1


	//   ....[36]....
        /*1324*/ 	.word	0x00009ac0
        /*1328*/ 	.word	0x00000000
        /*132c*/ 	.word	0x00000000
        /*1330*/ 	.short	0x010a
        /*1332*/ 	.byte	0xff
	.zero		1


	//   ....[37]....
        /*1334*/ 	.word	0x00009b20
        /*1338*/ 	.word	0x00000000
        /*133c*/ 	.word	0x00000000
        /*1340*/ 	.short	0x010a
        /*1342*/ 	.byte	0xff
	.zero		1


	//   ....[38]....
        /*1344*/ 	.word	0x00009b80
        /*1348*/ 	.word	0x00000000
        /*134c*/ 	.word	0x00000000
        /*1350*/ 	.short	0x010a
        /*1352*/ 	.byte	0xff
	.zero		1


	//   ....[39]....
        /*1354*/ 	.word	0x00009bd0
        /*1358*/ 	.word	0x00000000
        /*135c*/ 	.word	0x00000380
        /*1360*/ 	.short	0x010a
        /*1362*/ 	.byte	0xff
	.zero		1


	//   ....[40]....
        /*1364*/ 	.word	0x00009c30
        /*1368*/ 	.word	0x00000000
        /*136c*/ 	.word	0x00000378
        /*1370*/ 	.short	0x010a
        /*1372*/ 	.byte	0xff
	.zero		1


	//   ....[41]....
        /*1374*/ 	.word	0x00009c90
        /*1378*/ 	.word	0x00000003
        /*137c*/ 	.word	0x00000368
        /*1380*/ 	.short	0x010a
        /*1382*/ 	.byte	0xff
	.zero		1


	//   ....[42]....
        /*1384*/ 	.word	0x00009ce0
        /*1388*/ 	.word	0x00000000
        /*138c*/ 	.word	0x00000380
        /*1390*/ 	.short	0x010a
        /*1392*/ 	.byte	0xff
	.zero		1


	//   ....[43]....
        /*1394*/ 	.word	0x00009d40
        /*1398*/ 	.word	0x00000000
        /*139c*/ 	.word	0x00000360
        /*13a0*/ 	.short	0x010a
        /*13a2*/ 	.byte	0xff
	.zero		1


	//   ....[44]....
        /*13a4*/ 	.word	0x00009d90
        /*13a8*/ 	.word	0x0000005c
        /*13ac*/ 	.word	0x000003a0
        /*13b0*/ 	.short	0x010a
        /*13b2*/ 	.byte	0xff
	.zero		1


	//----- nvinfo : EIATTR_NUM_MBARRIERS
	.align		4
.L_47:
        /*13b4*/ 	.byte	0x03, 0x38
        /*13b6*/ 	.short	0x0080


	//----- nvinfo : EIATTR_EXIT_INSTR_OFFSETS
	.align		4
        /*13b8*/ 	.byte	0x04, 0x1c
        /*13ba*/ 	.short	(.L_49 - .L_48)


	//   ....[0]....
.L_48:
        /*13bc*/ 	.word	0x00004710


	//   ....[1]....
        /*13c0*/ 	.word	0x00004c00


	//   ....[2]....
        /*13c4*/ 	.word	0x00004c60


	//   ....[3]....
        /*13c8*/ 	.word	0x00005a70


	//   ....[4]....
        /*13cc*/ 	.word	0x000065a0


	//   ....[5]....
        /*13d0*/ 	.word	0x000065e0


	//   ....[6]....
        /*13d4*/ 	.word	0x00008290


	//----- nvinfo : EIATTR_MAX_THREADS
	.align		4
.L_49:
        /*13d8*/ 	.byte	0x04, 0x05
        /*13da*/ 	.short	(.L_51 - .L_50)
.L_50:
        /*13dc*/ 	.word	0x00000100
        /*13e0*/ 	.word	0x00000001
        /*13e4*/ 	.word	0x00000001


	//----- nvinfo : EIATTR_CRS_STACK_SIZE
	.align		4
.L_51:
        /*13e8*/ 	.byte	0x04, 0x1e
        /*13ea*/ 	.short	(.L_53 - .L_52)
.L_52:
        /*13ec*/ 	.word	0x00000000


	//----- nvinfo : EIATTR_CBANK_PARAM_SIZE
	.align		4
.L_53:
        /*13f0*/ 	.byte	0x03, 0x19
        /*13f2*/ 	.short	0x0800


	//----- nvinfo : EIATTR_PARAM_CBANK
	.align		4
        /*13f4*/ 	.byte	0x04, 0x0a
        /*13f6*/ 	.short	(.L_55 - .L_54)
	.align		4
.L_54:
        /*13f8*/ 	.word	index@(.nv.constant0._ZN7cutlass13device_kernelINS_4gemm6kernel13GemmUniversalIN4cute5tupleIJiiiiEEENS1_10collective13CollectiveMmaINS1_35MainloopSm100TmaUmmaWarpSpecializedILi54ELi2ELi4ENS5_IJNS4_1CILi1EEESB_SB_EEEEENS5_IJNSA_ILi64EEESE_NSA_ILi32EEEEEENS_12float_e5m2_tENS5_IJlSB_lEEESH_SI_NS4_8TiledMMAINS4_8MMA_AtomIJNS4_10MMA_TraitsINS4_19SM100_MMA_F8F6F4_SSEJSH_SH_fSE_SE_NS4_17integral_constantINS4_4UMMA5MajorELSP_0EEESQ_NSN_INSO_7ScaleInELSR_0EEESS_EEEEEENS4_6LayoutISC_NS5_IJNSA_ILi0EEESW_SW_EEEEENS5_IJNS4_10UnderscoreESZ_SZ_EEEEENS4_13SM90_TMA_LOADENS4_14ComposedLayoutINS4_7SwizzleILi1ELi4ELi3EEENS4_18smem_ptr_flag_bitsILi8EEENSV_INS5_IJNSA_ILi8EEESF_EEENS5_IJSF_SB_EEEEEEEvNS4_8identityES12_S1C_vS1D_EENS_8epilogue10collective18CollectiveEpilogueINS1F_23Sm100TmaWarpSpecializedILi1ELi1ELi32ELb0ELb0EEEJSG_NS5_IJNSV_ISE_SB_EES1K_EEESH_SI_SH_SI_NS1F_6fusion15FusionCallbacksIS1J_NS1M_17LinearCombinationISH_fSH_fLNS_15FloatRoundStyleE2EEESG_S1L_JEEENS4_5SM1004TMEM4LOAD26SM100_TMEM_LOAD_16dp32b32xES12_NS13_INS14_ILi2ELi4ELi3EEES17_NSV_INS5_IJS18_SE_EEENS5_IJSE_SB_EEEEEEENS4_39AutoVectorizingCopyWithAssumedAlignmentILi128EEENS4_14SM90_TMA_STOREES20_S22_S22_EEEvvEEEEvNT_6ParamsE)
        /*13fc*/ 	.short	0x0380
        /*13fe*/ 	.short	0x0800


	//----- nvinfo : EIATTR_SW_WAR
	.align		4
.L_55:
        /*1400*/ 	.byte	0x04, 0x36
        /*1402*/ 	.short	(.L_57 - .L_56)
.L_56:
        /*1404*/ 	.word	0x00000008
.L_57:


//--------------------- .nv.callgraph             --------------------------
	.section	.nv.callgraph,"",@"SHT_CUDA_CALLGRAPH"
	.align	4
	.sectionentsize	8
	.align		4
        /*0000*/ 	.word	0x00000000
	.align		4
        /*0004*/ 	.word	0xffffffff
	.align		4
        /*0008*/ 	.word	index@(_ZN7cutlass13device_kernelINS_4gemm6kernel13GemmUniversalIN4cute5tupleIJiiiiEEENS1_10collective13CollectiveMmaINS1_35MainloopSm100TmaUmmaWarpSpecializedILi54ELi2ELi4ENS5_IJNS4_1CILi1EEESB_SB_EEEEENS5_IJNSA_ILi64EEESE_NSA_ILi32EEEEEENS_12float_e5m2_tENS5_IJlSB_lEEESH_SI_NS4_8TiledMMAINS4_8MMA_AtomIJNS4_10MMA_TraitsINS4_19SM100_MMA_F8F6F4_SSEJSH_SH_fSE_SE_NS4_17integral_constantINS4_4UMMA5MajorELSP_0EEESQ_NSN_INSO_7ScaleInELSR_0EEESS_EEEEEENS4_6LayoutISC_NS5_IJNSA_ILi0EEESW_SW_EEEEENS5_IJNS4_10UnderscoreESZ_SZ_EEEEENS4_13SM90_TMA_LOADENS4_14ComposedLayoutINS4_7SwizzleILi1ELi4ELi3EEENS4_18smem_ptr_flag_bitsILi8EEENSV_INS5_IJNSA_ILi8EEESF_EEENS5_IJSF_SB_EEEEEEEvNS4_8identityES12_S1C_vS1D_EENS_8epilogue10collective18CollectiveEpilogueINS1F_23Sm100TmaWarpSpecializedILi1ELi1ELi32ELb0ELb0EEEJSG_NS5_IJNSV_ISE_SB_EES1K_EEESH_SI_SH_SI_NS1F_6fusion15FusionCallbacksIS1J_NS1M_17LinearCombinationISH_fSH_fLNS_15FloatRoundStyleE2EEESG_S1L_JEEENS4_5SM1004TMEM4LOAD26SM100_TMEM_LOAD_16dp32b32xES12_NS13_INS14_ILi2ELi4ELi3EEES17_NSV_INS5_IJS18_SE_EEENS5_IJSE_SB_EEEEEEENS4_39AutoVectorizingCopyWithAssumedAlignmentILi128EEENS4_14SM90_TMA_STOREES20_S22_S22_EEEvvEEEEvNT_6ParamsE)
	.align		4
        /*000c*/ 	.word	index@(__assertfail)
	.align		4
        /*0010*/ 	.word	0x00000000
	.align		4
        /*0014*/ 	.word	0xfffffffe
	.align		4
        /*0018*/ 	.word	0x00000000
	.align		4
        /*001c*/ 	.word	0xfffffffd
	.align		4
        /*0020*/ 	.word	0x00000000
	.align		4
        /*0024*/ 	.word	0xfffffffc


//--------------------- .nv.constant4             --------------------------
	.section	.nv.constant4,"a",@progbits
	.align	8
	.align		8
.nv.constant4:
        /*0000*/ 	.dword	__assertfail
	.align		8
        /*0008*/ 	.dword	__unnamed_1
	.align		8
        /*0010*/ 	.dword	__unnamed_2
	.align		8
        /*0018*/ 	.dword	_ZN39_INTERNAL_d4df7dbd_4_k_cu_9192bf67_77874cuda3std3__45__cpo5beginE
	.align		8
        /*0020*/ 	.dword	_ZN39_INTERNAL_d4df7dbd_4_k_cu_9192bf67_77874cuda3std3__45__cpo3endE
	.align		8
        /*0028*/ 	.dword	_ZN39_INTERNAL_d4df7dbd_4_k_cu_9192bf67_77874cuda3std3__45__cpo6cbeginE
	.align		8
        /*0030*/ 	.dword	_ZN39_INTERNAL_d4df7dbd_4_k_cu_9192bf67_77874cuda3std3__45__cpo4cendE
	.align		8
        /*0038*/ 	.dword	_ZN39_INTERNAL_d4df7dbd_4_k_cu_9192bf67_77874cuda3std3__441_GLOBAL__N__d4df7dbd_4_k_cu_9192bf67_77876ignoreE
	.align		8
        /*0040*/ 	.dword	_ZN39_INTERNAL_d4df7dbd_4_k_cu_9192bf67_77874cuda3std3__419piecewise_constructE
	.align		8
        /*0048*/ 	.dword	_ZN39_INTERNAL_d4df7dbd_4_k_cu_9192bf67_77874cuda3std3__48in_placeE
	.align		8
        /*0050*/ 	.dword	_ZN39_INTERNAL_d4df7dbd_4_k_cu_9192bf67_77874cuda3std6ranges3__45__cpo4swapE
	.align		8
        /*0058*/ 	.dword	_ZN39_INTERNAL_d4df7dbd_4_k_cu_9192bf67_77874cuda3std6ranges3__45__cpo9iter_moveE
	.align		8
        /*0060*/ 	.dword	_ZN39_INTERNAL_d4df7dbd_4_k_cu_9192bf67_77874cute7productE
	.align		8
        /*0068*/ 	.dword	_ZN39_INTERNAL_d4df7dbd_4_k_cu_9192bf67_77874cute1_E
	.align		8
        /*0070*/ 	.dword	$str$25
	.align		8
        /*0078*/ 	.dword	$str$26
	.align		8
        /*0080*/ 	.dword	$str$27
	.align		8
        /*0088*/ 	.dword	$str$28


//--------------------- .text._ZN7cutlass13device_kernelINS_4gemm6kernel13GemmUniversalIN4cute5tupleIJiiiiEEENS1_10collective13CollectiveMmaINS1_35MainloopSm100TmaUmmaWarpSpecializedILi54ELi2ELi4ENS5_IJNS4_1CILi1EEESB_SB_EEEEENS5_IJNSA_ILi64EEESE_NSA_ILi32EEEEEENS_12float_e5m2_tENS5_IJlSB_lEEESH_SI_NS4_8TiledMMAINS4_8MMA_AtomIJNS4_10MMA_TraitsINS4_19SM100_MMA_F8F6F4_SSEJSH_SH_fSE_SE_NS4_17integral_constantINS4_4UMMA5MajorELSP_0EEESQ_NSN_INSO_7ScaleInELSR_0EEESS_EEEEEENS4_6LayoutISC_NS5_IJNSA_ILi0EEESW_SW_EEEEENS5_IJNS4_10UnderscoreESZ_SZ_EEEEENS4_13SM90_TMA_LOADENS4_14ComposedLayoutINS4_7SwizzleILi1ELi4ELi3EEENS4_18smem_ptr_flag_bitsILi8EEENSV_INS5_IJNSA_ILi8EEESF_EEENS5_IJSF_SB_EEEEEEEvNS4_8identityES12_S1C_vS1D_EENS_8epilogue10collective18CollectiveEpilogueINS1F_23Sm100TmaWarpSpecializedILi1ELi1ELi32ELb0ELb0EEEJSG_NS5_IJNSV_ISE_SB_EES1K_EEESH_SI_SH_SI_NS1F_6fusion15FusionCallbacksIS1J_NS1M_17LinearCombinationISH_fSH_fLNS_15FloatRoundStyleE2EEESG_S1L_JEEENS4_5SM1004TMEM4LOAD26SM100_TMEM_LOAD_16dp32b32xES12_NS13_INS14_ILi2ELi4ELi3EEES17_NSV_INS5_IJS18_SE_EEENS5_IJSE_SB_EEEEEEENS4_39AutoVectorizingCopyWithAssumedAlignmentILi128EEENS4_14SM90_TMA_STOREES20_S22_S22_EEEvvEEEEvNT_6ParamsE --------------------------
	.section	.text._ZN7cutlass13device_kernelINS_4gemm6kernel13GemmUniversalIN4cute5tupleIJiiiiEEENS1_10collective13CollectiveMmaINS1_35MainloopSm100TmaUmmaWarpSpecializedILi54ELi2ELi4ENS5_IJNS4_1CILi1EEESB_SB_EEEEENS5_IJNSA_ILi64EEESE_NSA_ILi32EEEEEENS_12float_e5m2_tENS5_IJlSB_lEEESH_SI_NS4_8TiledMMAINS4_8MMA_AtomIJNS4_10MMA_TraitsINS4_19SM100_MMA_F8F6F4_SSEJSH_SH_fSE_SE_NS4_17integral_constantINS4_4UMMA5MajorELSP_0EEESQ_NSN_INSO_7ScaleInELSR_0EEESS_EEEEEENS4_6LayoutISC_NS5_IJNSA_ILi0EEESW_SW_EEEEENS5_IJNS4_10UnderscoreESZ_SZ_EEEEENS4_13SM90_TMA_LOADENS4_14ComposedLayoutINS4_7SwizzleILi1ELi4ELi3EEENS4_18smem_ptr_flag_bitsILi8EEENSV_INS5_IJNSA_ILi8EEESF_EEENS5_IJSF_SB_EEEEEEEvNS4_8identityES12_S1C_vS1D_EENS_8epilogue10collective18CollectiveEpilogueINS1F_23Sm100TmaWarpSpecializedILi1ELi1ELi32ELb0ELb0EEEJSG_NS5_IJNSV_ISE_SB_EES1K_EEESH_SI_SH_SI_NS1F_6fusion15FusionCallbacksIS1J_NS1M_17LinearCombinationISH_fSH_fLNS_15FloatRoundStyleE2EEESG_S1L_JEEENS4_5SM1004TMEM4LOAD26SM100_TMEM_LOAD_16dp32b32xES12_NS13_INS14_ILi2ELi4ELi3EEES17_NSV_INS5_IJS18_SE_EEENS5_IJSE_SB_EEEEEEENS4_39AutoVectorizingCopyWithAssumedAlignmentILi128EEENS4_14SM90_TMA_STOREES20_S22_S22_EEEvvEEEEvNT_6ParamsE,"ax",@progbits
	.align	128
.text._ZN7cutlass13device_kernelINS_4gemm6kernel13GemmUniversalIN4cute5tupleIJiiiiEEENS1_10collective13CollectiveMmaINS1_35MainloopSm100TmaUmmaWarpSpecializedILi54ELi2ELi4ENS5_IJNS4_1CILi1EEESB_SB_EEEEENS5_IJNSA_ILi64EEESE_NSA_ILi32EEEEEENS_12float_e5m2_tENS5_IJlSB_lEEESH_SI_NS4_8TiledMMAINS4_8MMA_AtomIJNS4_10MMA_TraitsINS4_19SM100_MMA_F8F6F4_SSEJSH_SH_fSE_SE_NS4_17integral_constantINS4_4UMMA5MajorELSP_0EEESQ_NSN_INSO_7ScaleInELSR_0EEESS_EEEEEENS4_6LayoutISC_NS5_IJNSA_ILi0EEESW_SW_EEEEENS5_IJNS4_10UnderscoreESZ_SZ_EEEEENS4_13SM90_TMA_LOADENS4_14ComposedLayoutINS4_7SwizzleILi1ELi4ELi3EEENS4_18smem_ptr_flag_bitsILi8EEENSV_INS5_IJNSA_ILi8EEESF_EEENS5_IJSF_SB_EEEEEEEvNS4_8identityES12_S1C_vS1D_EENS_8epilogue10collective18CollectiveEpilogueINS1F_23Sm100TmaWarpSpecializedILi1ELi1ELi32ELb0ELb0EEEJSG_NS5_IJNSV_ISE_SB_EES1K_EEESH_SI_SH_SI_NS1F_6fusion15FusionCallbacksIS1J_NS1M_17LinearCombinationISH_fSH_fLNS_15FloatRoundStyleE2EEESG_S1L_JEEENS4_5SM1004TMEM4LOAD26SM100_TMEM_LOAD_16dp32b32xES12_NS13_INS14_ILi2ELi4ELi3EEES17_NSV_INS5_IJS18_SE_EEENS5_IJSE_SB_EEEEEEENS4_39AutoVectorizingCopyWithAssumedAlignmentILi128EEENS4_14SM90_TMA_STOREES20_S22_S22_EEEvvEEEEvNT_6ParamsE:
        .type           _ZN7cutlass13device_kernelINS_4gemm6kernel13GemmUniversalIN4cute5tupleIJiiiiEEENS1_10collective13CollectiveMmaINS1_35MainloopSm100TmaUmmaWarpSpecializedILi54ELi2ELi4ENS5_IJNS4_1CILi1EEESB_SB_EEEEENS5_IJNSA_ILi64EEESE_NSA_ILi32EEEEEENS_12float_e5m2_tENS5_IJlSB_lEEESH_SI_NS4_8TiledMMAINS4_8MMA_AtomIJNS4_10MMA_TraitsINS4_19SM100_MMA_F8F6F4_SSEJSH_SH_fSE_SE_NS4_17integral_constantINS4_4UMMA5MajorELSP_0EEESQ_NSN_INSO_7ScaleInELSR_0EEESS_EEEEEENS4_6LayoutISC_NS5_IJNSA_ILi0EEESW_SW_EEEEENS5_IJNS4_10UnderscoreESZ_SZ_EEEEENS4_13SM90_TMA_LOADENS4_14ComposedLayoutINS4_7SwizzleILi1ELi4ELi3EEENS4_18smem_ptr_flag_bitsILi8EEENSV_INS5_IJNSA_ILi8EEESF_EEENS5_IJSF_SB_EEEEEEEvNS4_8identityES12_S1C_vS1D_EENS_8epilogue10collective18CollectiveEpilogueINS1F_23Sm100TmaWarpSpecializedILi1ELi1ELi32ELb0ELb0EEEJSG_NS5_IJNSV_ISE_SB_EES1K_EEESH_SI_SH_SI_NS1F_6fusion15FusionCallbacksIS1J_NS1M_17LinearCombinationISH_fSH_fLNS_15FloatRoundStyleE2EEESG_S1L_JEEENS4_5SM1004TMEM4LOAD26SM100_TMEM_LOAD_16dp32b32xES12_NS13_INS14_ILi2ELi4ELi3EEES17_NSV_INS5_IJS18_SE_EEENS5_IJSE_SB_EEEEEEENS4_39AutoVectorizingCopyWithAssumedAlignmentILi128EEENS4_14SM90_TMA_STOREES20_S22_S22_EEEvvEEEEvNT_6ParamsE,@function
        .size           _ZN7cutlass13device_kernelINS_4gemm6kernel13GemmUniversalIN4cute5tupleIJiiiiEEENS1_10collective13CollectiveMmaINS1_35MainloopSm100TmaUmmaWarpSpecializedILi54ELi2ELi4ENS5_IJNS4_1CILi1EEESB_SB_EEEEENS5_IJNSA_ILi64EEESE_NSA_ILi32EEEEEENS_12float_e5m2_tENS5_IJlSB_lEEESH_SI_NS4_8TiledMMAINS4_8MMA_AtomIJNS4_10MMA_TraitsINS4_19SM100_MMA_F8F6F4_SSEJSH_SH_fSE_SE_NS4_17integral_constantINS4_4UMMA5MajorELSP_0EEESQ_NSN_INSO_7ScaleInELSR_0EEESS_EEEEEENS4_6LayoutISC_NS5_IJNSA_ILi0EEESW_SW_EEEEENS5_IJNS4_10UnderscoreESZ_SZ_EEEEENS4_13SM90_TMA_LOADENS4_14ComposedLayoutINS4_7SwizzleILi1ELi4ELi3EEENS4_18smem_ptr_flag_bitsILi8EEENSV_INS5_IJNSA_ILi8EEESF_EEENS5_IJSF_SB_EEEEEEEvNS4_8identityES12_S1C_vS1D_EENS_8epilogue10collective18CollectiveEpilogueINS1F_23Sm100TmaWarpSpecializedILi1ELi1ELi32ELb0ELb0EEEJSG_NS5_IJNSV_ISE_SB_EES1K_EEESH_SI_SH_SI_NS1F_6fusion15FusionCallbacksIS1J_NS1M_17LinearCombinationISH_fSH_fLNS_15FloatRoundStyleE2EEESG_S1L_JEEENS4_5SM1004TMEM4LOAD26SM100_TMEM_LOAD_16dp32b32xES12_NS13_INS14_ILi2ELi4ELi3EEES17_NSV_INS5_IJS18_SE_EEENS5_IJSE_SB_EEEEEEENS4_39AutoVectorizingCopyWithAssumedAlignmentILi128EEENS4_14SM90_TMA_STOREES20_S22_S22_EEEvvEEEEvNT_6ParamsE,(.L_x_279 - _ZN7cutlass13device_kernelINS_4gemm6kernel13GemmUniversalIN4cute5tupleIJiiiiEEENS1_10collective13CollectiveMmaINS1_35MainloopSm100TmaUmmaWarpSpecializedILi54ELi2ELi4ENS5_IJNS4_1CILi1EEESB_SB_EEEEENS5_IJNSA_ILi64EEESE_NSA_ILi32EEEEEENS_12float_e5m2_tENS5_IJlSB_lEEESH_SI_NS4_8TiledMMAINS4_8MMA_AtomIJNS4_10MMA_TraitsINS4_19SM100_MMA_F8F6F4_SSEJSH_SH_fSE_SE_NS4_17integral_constantINS4_4UMMA5MajorELSP_0EEESQ_NSN_INSO_7ScaleInELSR_0EEESS_EEEEEENS4_6LayoutISC_NS5_IJNSA_ILi0EEESW_SW_EEEEENS5_IJNS4_10UnderscoreESZ_SZ_EEEEENS4_13SM90_TMA_LOADENS4_14ComposedLayoutINS4_7SwizzleILi1ELi4ELi3EEENS4_18smem_ptr_flag_bitsILi8EEENSV_INS5_IJNSA_ILi8EEESF_EEENS5_IJSF_SB_EEEEEEEvNS4_8identityES12_S1C_vS1D_EENS_8epilogue10collective18CollectiveEpilogueINS1F_23Sm100TmaWarpSpecializedILi1ELi1ELi32ELb0ELb0EEEJSG_NS5_IJNSV_ISE_SB_EES1K_EEESH_SI_SH_SI_NS1F_6fusion15FusionCallbacksIS1J_NS1M_17LinearCombinationISH_fSH_fLNS_15FloatRoundStyleE2EEESG_S1L_JEEENS4_5SM1004TMEM4LOAD26SM100_TMEM_LOAD_16dp32b32xES12_NS13_INS14_ILi2ELi4ELi3EEES17_NSV_INS5_IJS18_SE_EEENS5_IJSE_SB_EEEEEEENS4_39AutoVectorizingCopyWithAssumedAlignmentILi128EEENS4_14SM90_TMA_STOREES20_S22_S22_EEEvvEEEEvNT_6ParamsE)
        .other          _ZN7cutlass13device_kernelINS_4gemm6kernel13GemmUniversalIN4cute5tupleIJiiiiEEENS1_10collective13CollectiveMmaINS1_35MainloopSm100TmaUmmaWarpSpecializedILi54ELi2ELi4ENS5_IJNS4_1CILi1EEESB_SB_EEEEENS5_IJNSA_ILi64EEESE_NSA_ILi32EEEEEENS_12float_e5m2_tENS5_IJlSB_lEEESH_SI_NS4_8TiledMMAINS4_8MMA_AtomIJNS4_10MMA_TraitsINS4_19SM100_MMA_F8F6F4_SSEJSH_SH_fSE_SE_NS4_17integral_constantINS4_4UMMA5MajorELSP_0EEESQ_NSN_INSO_7ScaleInELSR_0EEESS_EEEEEENS4_6LayoutISC_NS5_IJNSA_ILi0EEESW_SW_EEEEENS5_IJNS4_10UnderscoreESZ_SZ_EEEEENS4_13SM90_TMA_LOADENS4_14ComposedLayoutINS4_7SwizzleILi1ELi4ELi3EEENS4_18smem_ptr_flag_bitsILi8EEENSV_INS5_IJNSA_ILi8EEESF_EEENS5_IJSF_SB_EEEEEEEvNS4_8identityES12_S1C_vS1D_EENS_8epilogue10collective18CollectiveEpilogueINS1F_23Sm100TmaWarpSpecializedILi1ELi1ELi32ELb0ELb0EEEJSG_NS5_IJNSV_ISE_SB_EES1K_EEESH_SI_SH_SI_NS1F_6fusion15FusionCallbacksIS1J_NS1M_17LinearCombinationISH_fSH_fLNS_15FloatRoundStyleE2EEESG_S1L_JEEENS4_5SM1004TMEM4LOAD26SM100_TMEM_LOAD_16dp32b32xES12_NS13_INS14_ILi2ELi4ELi3EEES17_NSV_INS5_IJS18_SE_EEENS5_IJSE_SB_EEEEEEENS4_39AutoVectorizingCopyWithAssumedAlignmentILi128EEENS4_14SM90_TMA_STOREES20_S22_S22_EEEvvEEEEvNT_6ParamsE,@"STO_CUDA_ENTRY STV_DEFAULT"
_ZN7cutlass13device_kernelINS_4gemm6kernel13GemmUniversalIN4cute5tupleIJiiiiEEENS1_10collective13CollectiveMmaINS1_35MainloopSm100TmaUmmaWarpSpecializedILi54ELi2ELi4ENS5_IJNS4_1CILi1EEESB_SB_EEEEENS5_IJNSA_ILi64EEESE_NSA_ILi32EEEEEENS_12float_e5m2_tENS5_IJlSB_lEEESH_SI_NS4_8TiledMMAINS4_8MMA_AtomIJNS4_10MMA_TraitsINS4_19SM100_MMA_F8F6F4_SSEJSH_SH_fSE_SE_NS4_17integral_constantINS4_4UMMA5MajorELSP_0EEESQ_NSN_INSO_7ScaleInELSR_0EEESS_EEEEEENS4_6LayoutISC_NS5_IJNSA_ILi0EEESW_SW_EEEEENS5_IJNS4_10UnderscoreESZ_SZ_EEEEENS4_13SM90_TMA_LOADENS4_14ComposedLayoutINS4_7SwizzleILi1ELi4ELi3EEENS4_18smem_ptr_flag_bitsILi8EEENSV_INS5_IJNSA_ILi8EEESF_EEENS5_IJSF_SB_EEEEEEEvNS4_8identityES12_S1C_vS1D_EENS_8epilogue10collective18CollectiveEpilogueINS1F_23Sm100TmaWarpSpecializedILi1ELi1ELi32ELb0ELb0EEEJSG_NS5_IJNSV_ISE_SB_EES1K_EEESH_SI_SH_SI_NS1F_6fusion15FusionCallbacksIS1J_NS1M_17LinearCombinationISH_fSH_fLNS_15FloatRoundStyleE2EEESG_S1L_JEEENS4_5SM1004TMEM4LOAD26SM100_TMEM_LOAD_16dp32b32xES12_NS13_INS14_ILi2ELi4ELi3EEES17_NSV_INS5_IJS18_SE_EEENS5_IJSE_SB_EEEEEEENS4_39AutoVectorizingCopyWithAssumedAlignmentILi128EEENS4_14SM90_TMA_STOREES20_S22_S22_EEEvvEEEEvNT_6ParamsE:
[----:B------:R-:W1:Y:S01]  /*0000*/  LDC R1, c[0x0][0x37c] ;  /* 0x0000df00ff017b82 */ /* 0x000e620000000800 */
[----:B------:R-:W2:Y:S01]  /*0010*/  S2R R101, SR_TID.X ;  /* 0x0000000000657919 */ /* 0x000ea20000002100 */
[----:B------:R-:W3:Y:S01]  /*0020*/  LDCU.64 UR4, c[0x0][0x890] ;  /* 0x00011200ff0477ac */ /* 0x000ee20008000a00 */
[----:B------:R-:W-:Y:S02]  /*0030*/  PRMT R96, RZ, 0x7610, R96 ;  /* 0x00007610ff607816 */ /* 0x000fe40000000060 */
[----:B------:R-:W-:Y:S01]  /*0040*/  ELECT P5, URZ, PT ;  /* 0x0000000000ff782f */ /* 0x000fe200038a0000 */
[----:B------:R-:W4:Y:S01]  /*0050*/  LDCU.64 UR40, c[0x0][0x358] ;  /* 0x00006b00ff2877ac */ /* 0x000f220008000a00 */
[----:B---3--:R-:W-:-:S04]  /*0060*/  UISETP.NE.U32.AND UP0, UPT, UR4, URZ, UPT ;  /* 0x000000ff0400728c */ /* 0x008fc8000bf05070 */
[----:B------:R-:W-:Y:S01]  /*0070*/  UISETP.NE.AND.EX UP0, UPT, UR5, URZ, UPT, UP0 ;  /* 0x000000ff0500728c */ /* 0x000fe2000bf05300 */
[----:B--2---:R-:W-:-:S05]  /*0080*/  SHF.R.U32.HI R104, RZ, 0x5, R101 ;  /* 0x00000005ff687819 */ /* 0x004fca0000011665 */
[----:B------:R-:W2:Y:S02]  /*0090*/  SHFL.IDX PT, R0, R104, RZ, 0x1f ;  /* 0x00001fff68007589 */ /* 0x000ea400000e0000 */
[----:B--2---:R-:W-:Y:S01]  /*00a0*/  R2UR UR8, R0 ;  /* 0x00000000000872ca */ /* 0x004fe200000e0000 */
[----:B-1--4-:R-:W-:-:S14]  /*00b0*/  BRA.U UP0, `(.L_x_0) ;  /* 0x00000001002c7547 */ /* 0x012fdc000b800000 */
[----:B------:R-:W1:Y:S02]  /*00c0*/  LDCU.64 UR6, c[0x0][0x888] ;  /* 0x00011100ff0677ac */ /* 0x000e640008000a00 */
[----:B-1----:R-:W-:-:S04]  /*00d0*/  UISETP.NE.U32.AND UP0, UPT, UR6, URZ, UPT ;  /* 0x000000ff0600728c */ /* 0x002fc8000bf05070 */
[----:B------:R-:W-:-:S09]  /*00e0*/  UISETP.NE.AND.EX UP0, UPT, UR7, URZ, UPT, UP0 ;  /* 0x000000ff0700728c */ /* 0x000fd2000bf05300 */
[----:B------:R-:W-:Y:S05]  /*00f0*/  BRA.U !UP0, `(.L_x_1) ;  /* 0x0000000108107547 */ /* 0x000fea000b800000 */
[----:B------:R-:W1:Y:S02]  /*0100*/  LDC.64 R2, c[0x0][0x888] ;  /* 0x00022200ff027b82 */ /* 0x000e640000000a00 */
[----:B-1----:R1:W5:Y:S01]  /*0110*/  LDG.E R49, desc[UR40][R2.64] ;  /* 0x0000002802317981 */ /* 0x002362000c1e1900 */
[----:B------:R-:W-:Y:S01]  /*0120*/  HFMA2 R96, -RZ, RZ, 0, 5.9604644775390625e-08 ;  /* 0x00000001ff607431 */ /* 0x000fe200000001ff */
[----:B------:R-:W-:Y:S05]  /*0130*/  BRA `(.L_x_0) ;  /* 0x00000000000c7947 */ /* 0x000fea0003800000 */
.L_x_1:
[----:B------:R-:W1:Y:S01]  /*0140*/  LDCU UR6, c[0x0][0x880] ;  /* 0x00011000ff0677ac */ /* 0x000e620008000800 */
[----:B------:R-:W-:Y:S01]  /*0150*/  HFMA2 R96, -RZ, RZ, 0, 5.9604644775390625e-08 ;  /* 0x00000001ff607431 */ /* 0x000fe200000001ff */
[----:B-1----:R-:W-:-:S07]  /*0160*/  MOV R49, UR6 ;  /* 0x0000000600317c02 */ /* 0x002fce0008000f00 */
.L_x_0:
[----:B------:R-:W2:Y:S02]  /*0170*/  LDCU.64 UR6, c[0x0][0x8b0] ;  /* 0x00011600ff0677ac */ /* 0x000ea40008000a00 */
[----:B--2---:R-:W-:-:S04]  /*0180*/  UISETP.NE.U32.AND UP0, UPT, UR6, URZ, UPT ;  /* 0x000000ff0600728c */ /* 0x004fc8000bf05070 */
[----:B------:R-:W-:-:S09]  /*0190*/  UISETP.NE.AND.EX UP0, UPT, UR7, URZ, UPT, UP0 ;  /* 0x000000ff0700728c */ /* 0x000fd2000bf05300 */
[----:B------:R-:W-:Y:S05]  /*01a0*/  BRA.U UP0, `(.L_x_2) ;  /* 0x0000000100247547 */ /* 0x000fea000b800000 */
[----:B------:R-:W2:Y:S02]  /*01b0*/  LDCU.64 UR6, c[0x0][0x8a8] ;  /* 0x00011500ff0677ac */ /* 0x000ea40008000a00 */
[----:B--2---:R-:W-:-:S04]  /*01c0*/  UISETP.NE.U32.AND UP0, UPT, UR6, URZ, UPT ;  /* 0x000000ff0600728c */ /* 0x004fc8000bf05070 */
[----:B------:R-:W-:-:S09]  /*01d0*/  UISETP.NE.AND.EX UP0, UPT, UR7, URZ, UPT, UP0 ;  /* 0x000000ff0700728c */ /* 0x000fd2000bf05300 */
[----:B------:R-:W-:Y:S05]  /*01e0*/  BRA.U !UP0, `(.L_x_3) ;  /* 0x00000001080c7547 */ /* 0x000fea000b800000 */
[----:B-1----:R-:W1:Y:S02]  /*01f0*/  LDC.64 R2, c[0x0][0x8a8] ;  /* 0x00022a00ff027b82 */ /* 0x002e640000000a00 */
[----:B-1----:R2:W5:Y:S01]  /*0200*/  LDG.E R47, desc[UR40][R2.64] ;  /* 0x00000028022f7981 */ /* 0x002562000c1e1900 */
[----:B------:R-:W-:Y:S05]  /*0210*/  BRA `(.L_x_2) ;  /* 0x0000000000087947 */ /* 0x000fea0003800000 */
.L_x_3:
[----:B------:R-:W2:Y:S02]  /*0220*/  LDCU UR6, c[0x0][0x8a0] ;  /* 0x00011400ff0677ac */ /* 0x000ea40008000800 */
[----:B--2---:R-:W-:Y:S02]  /*0230*/  MOV R47, UR6 ;  /* 0x00000006002f7c02 */ /* 0x004fe40008000f00 */
.L_x_2:
[----:B------:R-:W-:Y:S01]  /*0240*/  IMAD.U32 R0, RZ, RZ, UR8 ;  /* 0x00000008ff007e24 */ /* 0x000fe2000f8e00ff */
[----:B------:R-:W-:Y:S04]  /*0250*/  BSSY.RECONVERGENT B0, `(.L_x_4) ;  /* 0x000000c000007945 */ /* 0x000fe80003800200 */
[C---:B------:R-:W-:Y:S02]  /*0260*/  ISETP.NE.OR P1, PT, R0.reuse, 0x1, !P5 ;  /* 0x000000010000780c */ /* 0x040fe40006f25670 */
[----:B------:R-:W-:-:S11]  /*0270*/  ISETP.NE.OR P0, PT, R0, 0x3, !P5 ;  /* 0x000000030000780c */ /* 0x000fd60006f05670 */
[----:B------:R-:W-:Y:S05]  /*0280*/  @P1 BRA `(.L_x_5) ;  /* 0x0000000000201947 */ /* 0x000fea0003800000 */
[----:B------:R-:W3:Y:S02]  /*0290*/  LDCU.64 UR6, c[0x0][0x348] ;  /* 0x00006900ff0677ac */ /* 0x000ee40008000a00 */
[----:B---3--:R-:W-:Y:S02]  /*02a0*/  UIADD3 UR10, UP1, UPT, UR6, 0x80, URZ ;  /* 0x00000080060a7890 */ /* 0x008fe4000ff3e0ff */
[----:B------:R-:W-:Y:S02]  /*02b0*/  UIADD3 UR6, UP0, UPT, UR6, 0x180, URZ ;  /* 0x0000018006067890 */ /* 0x000fe4000ff1e0ff */
[----:B------:R-:W-:Y:S02]  /*02c0*/  UIADD3.X UR11, UPT, UPT, URZ, UR7, URZ, UP1, !UPT ;  /* 0x00000007ff0b7290 */ /* 0x000fe40008ffe4ff */
[----:B------:R-:W-:-:S07]  /*02d0*/  UIADD3.X UR7, UPT, UPT, URZ, UR7, URZ, UP0, !UPT ;  /* 0x00000007ff077290 */ /* 0x000fce00087fe4ff */
[----:B------:R3:W-:Y:S02]  /*02e0*/  UTMACCTL.PF [UR10] ;  /* 0x000000000a0079b9 */ /* 0x0007e40008040000 */
[----:B------:R3:W-:Y:S02]  /*02f0*/  UTMACCTL.PF [UR6] ;  /* 0x00000000060079b9 */ /* 0x0007e40008040000 */
[----:B---3--:R-:W-:Y:S01]  /*0300*/  NOP ;  /* 0x0000000000007918 */ /* 0x008fe20000000000 */
.L_x_5:
[----:B------:R-:W-:Y:S05]  /*0310*/  BSYNC.RECONVERGENT B0 ;  /* 0x0000000000007941 */ /* 0x000fea0003800200 */
.L_x_4:
[----:B------:R-:W-:Y:S04]  /*0320*/  BSSY.RECONVERGENT B0, `(.L_x_6) ;  /* 0x000000a000007945 */ /* 0x000fe80003800200 */
        /* <DEDUP_REMOVED lines=9> */
.L_x_7:
[----:B------:R-:W-:Y:S05]  /*03c0*/  BSYNC.RECONVERGENT B0 ;  /* 0x0000000000007941 */ /* 0x000fea0003800200 */
.L_x_6:
[----:B------:R-:W3:Y:S01]  /*03d0*/  LDCU.64 UR6, c[0x0][0x888] ;  /* 0x00011100ff0677ac */ /* 0x000ee20008000a00 */
[----:B------:R-:W-:Y:S02]  /*03e0*/  UISETP.EQ.U32.AND UP1, UPT, UR4, URZ, UPT ;  /* 0x000000ff0400728c */ /* 0x000fe4000bf22070 */
[----:B------:R-:W-:Y:S02]  /*03f0*/  UPLOP3.LUT UP2, UPT, UPT, UPT, UPT, 0x80, 0x8 ;  /* 0x000000000008789c */ /* 0x000fe40003f4f070 */
[----:B---3--:R-:W-:-:S04]  /*0400*/  UISETP.NE.U32.AND UP0, UPT, UR6, URZ, UPT ;  /* 0x000000ff0600728c */ /* 0x008fc8000bf05070 */
[----:B------:R-:W-:-:S04]  /*0410*/  UISETP.NE.AND.EX UP0, UPT, UR7, URZ, UPT, UP0 ;  /* 0x000000ff0700728c */ /* 0x000fc8000bf05300 */
[----:B------:R-:W-:-:S04]  /*0420*/  UISETP.EQ.OR.EX UP3, UPT, UR5, URZ, !UP0, UP1 ;  /* 0x000000ff0500728c */ /* 0x000fc8000c762710 */
[----:B------:R-:W-:-:S05]  /*0430*/  UP2UR UR44, UPR, URZ, 0x8 ;  /* 0x00000008ff2c7883 */ /* 0x000fca0008000000 */
[----:B------:R-:W-:Y:S07]  /*0440*/  BRA.U !UP3, `(.L_x_8) ;  /* 0x000000010b207547 */ /* 0x000fee000b800000 */
[----:B------:R-:W-:Y:S01]  /*0450*/  UISETP.NE.U32.AND UP2, UPT, UR4, URZ, UPT ;  /* 0x000000ff0400728c */ /* 0x000fe2000bf45070 */
[----:B-----5:R-:W-:Y:S01]  /*0460*/  FSETP.NEU.AND P0, PT, R49, RZ, PT ;  /* 0x000000ff3100720b */ /* 0x020fe20003f0d000 */
[----:B------:R-:W-:Y:S02]  /*0470*/  USEL UR4, URZ, 0xffffffff, UP0 ;  /* 0xffffffffff047887 */ /* 0x000fe40008000000 */
[----:B------:R-:W-:-:S10]  /*0480*/  UISETP.NE.AND.EX UP2, UPT, UR5, URZ, UPT, UP2 ;  /* 0x000000ff0500728c */ /* 0x000fd4000bf45320 */
[----:B------:R-:W-:Y:S01]  /*0490*/  VOTEU.ANY UP1, P0 ;  /* 0x0000000000ff7886 */ /* 0x000fe20000020100 */
[----:B------:R-:W-:-:S04]  /*04a0*/  @!UP2 USEL UR4, URZ, 0xffffffff, UP1 ;  /* 0xffffffffff04a887 */ /* 0x000fc80008800000 */
[----:B------:R-:W-:-:S04]  /*04b0*/  ULOP3.LUT UR4, UR4, 0x1, URZ, 0xc0, !UPT ;  /* 0x0000000104047892 */ /* 0x000fc8000f8ec0ff */
[----:B------:R-:W-:-:S11]  /*04c0*/  UISETP.NE.U32.AND UP2, UPT, UR4, 0x1, UPT ;  /* 0x000000010400788c */ /* 0x000fd6000bf45070 */
.L_x_8:
[----:B-12---:R-:W1:Y:S01]  /*04d0*/  SHFL.IDX PT, R2, R104, RZ, 0x1f ;  /* 0x00001fff68027589 */ /* 0x006e6200000e0000 */
[----:B------:R-:W-:-:S04]  /*04e0*/  UISETP.NE.AND UP1, UPT, UR8, 0x2, UPT ;  /* 0x000000020800788c */ /* 0x000fc8000bf25270 */
[----:B------:R-:W-:Y:S01]  /*04f0*/  USEL UR13, URZ, 0x1, UP1 ;  /* 0x00000001ff0d7887 */ /* 0x000fe20008800000 */
[----:B-1----:R-:W-:-:S13]  /*0500*/  ISETP.NE.AND P0, PT, R2, RZ, PT ;  /* 0x000000ff0200720c */ /* 0x002fda0003f05270 */
[----:B------:R-:W-:Y:S05]  /*0510*/  @P0 BRA `(.L_x_9) ;  /* 0x0000000400e40947 */ /* 0x000fea0003800000 */
[----:B------:R-:W-:Y:S01]  /*0520*/  ELECT P0, URZ, PT ;  /* 0x0000000000ff782f */ /* 0x000fe20003800000 */
[----:B------:R-:W-:-:S12]  /*0530*/  BSSY.RECONVERGENT B0, `(.L_x_9) ;  /* 0x0000077000007945 */ /* 0x000fd80003800200 */
[----:B------:R-:W-:Y:S05]  /*0540*/  @!P0 BRA `(.L_x_10) ;  /* 0x0000000400d48947 */ /* 0x000fea0003800000 */
[----:B------:R-:W1:Y:S01]  /*0550*/  S2UR UR5, SR_CgaCtaId ;  /* 0x00000000000579c3 */ /* 0x000e620000008800 */
[----:B------:R-:W-:Y:S01]  /*0560*/  UMOV UR6, 0x400 ;  /* 0x0000040000067882 */ /* 0x000fe20000000000 */
[----:B------:R-:W-:Y:S01]  /*0570*/  UMOV UR4, 0x1 ;  /* 0x0000000100047882 */ /* 0x000fe20000000000 */
[----:B-1----:R-:W-:Y:S02]  /*0580*/  ULEA UR5, UR5, UR6, 0x18 ;  /* 0x0000000605057291 */ /* 0x002fe4000f8ec0ff */
[----:B------:R-:W-:-:S04]  /*0590*/  UIADD3 UR6, UPT, UPT, -UR4, 0x100000, URZ ;  /* 0x0010000004067890 */ /* 0x000fc8000fffe1ff */
[----:B------:R-:W-:Y:S02]  /*05a0*/  USHF.L.U32 UR7, UR6, 0xb, URZ ;  /* 0x0000000b06077899 */ /* 0x000fe400080006ff */
[----:B------:R-:W-:Y:S01]  /*05b0*/  USHF.L.U32 UR6, UR6, 0x1, URZ ;  /* 0x0000000106067899 */ /* 0x000fe200080006ff */
[----:B------:R-:W1:Y:S11]  /*05c0*/  FENCE.VIEW.ASYNC.S ;  /* 0x00000000000073c6 */ /* 0x000e760000000000 */
[----:B-1----:R1:W2:Y:S01]  /*05d0*/  SYNCS.EXCH.64 URZ, [UR5], UR6 ;  /* 0x0000000605ff75b2 */ /* 0x0022a20008000100 */
[----:B------:R1:W3:Y:S01]  /*05e0*/  SYNCS.EXCH.64 URZ, [UR5+0x1b0], UR6 ;  /* 0x0001b00605ff75b2 */ /* 0x0002e20008000100 */
[----:B------:R1:W4:Y:S01]  /*05f0*/  SYNCS.EXCH.64 URZ, [UR5+0x8], UR6 ;  /* 0x0000080605ff75b2 */ /* 0x0003220008000100 */
[----:B------:R1:W1:Y:S01]  /*0600*/  SYNCS.EXCH.64 URZ, [UR5+0x1b8], UR6 ;  /* 0x0001b80605ff75b2 */ /* 0x0002620008000100 */
        /* <DEDUP_REMOVED lines=104> */
[----:B--234-:R-:W-:Y:S01]  /*0c90*/  NOP ;  /* 0x0000000000007918 */ /* 0x01cfe20000000000 */
.L_x_10:
[----:B-1----:R-:W-:Y:S05]  /*0ca0*/  BSYNC.RECONVERGENT B0 ;  /* 0x0000000000007941 */ /* 0x002fea0003800200 */
.L_x_9:
[----:B------:R-:W1:Y:S01]  /*0cb0*/  SHFL.IDX PT, R2, R104, RZ, 0x1f ;  /* 0x00001fff68027589 */ /* 0x000e6200000e0000 */
[----:B------:R-:W-:Y:S01]  /*0cc0*/  NOP ;  /* 0x0000000000007918 */ /* 0x000fe20000000000 */
[----:B-1----:R-:W-:-:S13]  /*0cd0*/  ISETP.NE.AND P0, PT, R2, 0x1, PT ;  /* 0x000000010200780c */ /* 0x002fda0003f05270 */
[----:B------:R-:W-:Y:S05]  /*0ce0*/  @P0 BRA `(.L_x_11) ;  /* 0x0000000000400947 */ /* 0x000fea0003800000 */
[----:B------:R-:W1:Y:S01]  /*0cf0*/  S2UR UR6, SR_CgaCtaId ;  /* 0x00000000000679c3 */ /* 0x000e620000008800 */
[----:B------:R-:W-:Y:S01]  /*0d00*/  UMOV UR7, 0x400 ;  /* 0x0000040000077882 */ /* 0x000fe20000000000 */
[----:B------:R-:W-:Y:S01]  /*0d10*/  UMOV UR5, 0x20 ;  /* 0x0000002000057882 */ /* 0x000fe20000000000 */
[----:B------:R-:W-:Y:S01]  /*0d20*/  UMOV UR4, 0x80 ;  /* 0x0000008000047882 */ /* 0x000fe20000000000 */
[----:B------:R-:W-:-:S04]  /*0d30*/  UIADD3 UR10, UPT, UPT, -UR5, 0x100000, URZ ;  /* 0x00100000050a7890 */ /* 0x000fc8000fffe1ff */
[----:B------:R-:W-:Y:S02]  /*0d40*/  USHF.L.U32 UR11, UR10, 0xb, URZ ;  /* 0x0000000b0a0b7899 */ /* 0x000fe400080006ff */
[----:B------:R-:W-:Y:S02]  /*0d50*/  USHF.L.U32 UR10, UR10, 0x1, URZ ;  /* 0x000000010a0a7899 */ /* 0x000fe400080006ff */
[----:B------:R-:W-:-:S04]  /*0d60*/  UIADD3 UR4, UPT, UPT, -UR4, 0x100000, URZ ;  /* 0x0010000004047890 */ /* 0x000fc8000fffe1ff */
[----:B------:R-:W-:Y:S02]  /*0d70*/  USHF.L.U32 UR5, UR4, 0xb, URZ ;  /* 0x0000000b04057899 */ /* 0x000fe400080006ff */
[----:B------:R-:W-:Y:S01]  /*0d80*/  USHF.L.U32 UR4, UR4, 0x1, URZ ;  /* 0x0000000104047899 */ /* 0x000fe200080006ff */
[----:B------:R-:W-:Y:S01]  /*0d90*/  ELECT P0, URZ, PT ;  /* 0x0000000000ff782f */ /* 0x000fe20003800000 */
[----:B-1----:R-:W-:Y:S01]  /*0da0*/  ULEA UR6, UR6, UR7, 0x18 ;  /* 0x0000000706067291 */ /* 0x002fe2000f8ec0ff */
[----:B------:R-:W1:Y:S11]  /*0db0*/  FENCE.VIEW.ASYNC.S ;  /* 0x00000000000073c6 */ /* 0x000e760000000000 */
[----:B-1----:R1:W2:Y:S01]  /*0dc0*/  SYNCS.EXCH.64 URZ, [UR6+0x360], UR10 ;  /* 0x0003600a06ff75b2 */ /* 0x0022a20008000100 */
[----:B------:R1:W3:Y:S01]  /*0dd0*/  SYNCS.EXCH.64 URZ, [UR6+0x368], UR4 ;  /* 0x0003680406ff75b2 */ /* 0x0002e20008000100 */
[----:B------:R-:W-:Y:S01]  /*0de0*/  NOP ;  /* 0x0000000000007918 */ /* 0x000fe20000000000 */
.L_x_11:
[----:B------:R-:W4:Y:S01]  /*0df0*/  SHFL.IDX PT, R2, R104, RZ, 0x1f ;  /* 0x00001fff68027589 */ /* 0x000f2200000e0000 */
[----:B------:R-:W-:Y:S01]  /*0e00*/  NOP ;  /* 0x0000000000007918 */ /* 0x000fe20000000000 */
[----:B----4-:R-:W-:-:S13]  /*0e10*/  ISETP.NE.AND P0, PT, R2, 0x3, PT ;  /* 0x000000030200780c */ /* 0x010fda0003f05270 */
[----:B------:R-:W-:Y:S05]  /*0e20*/  @P0 BRA `(.L_x_12) ;  /* 0x0000000000300947 */ /* 0x000fea0003800000 */
[----:B-1----:R-:W1:Y:S01]  /*0e30*/  S2UR UR5, SR_CgaCtaId ;  /* 0x00000000000579c3 */ /* 0x002e620000008800 */
[----:B------:R-:W-:Y:S01]  /*0e40*/  UMOV UR6, 0x400 ;  /* 0x0000040000067882 */ /* 0x000fe20000000000 */
[----:B------:R-:W-:Y:S01]  /*0e50*/  UMOV UR4, 0x20 ;  /* 0x0000002000047882 */ /* 0x000fe20000000000 */
[----:B------:R-:W-:Y:S01]  /*0e60*/  ELECT P0, URZ, PT ;  /* 0x0000000000ff782f */ /* 0x000fe20003800000 */
[----:B-1----:R-:W-:Y:S02]  /*0e70*/  ULEA UR5, UR5, UR6, 0x18 ;  /* 0x0000000605057291 */ /* 0x002fe4000f8ec0ff */
[----:B------:R-:W-:-:S04]  /*0e80*/  UIADD3 UR6, UPT, UPT, -UR4, 0x100000, URZ ;  /* 0x0010000004067890 */ /* 0x000fc8000fffe1ff */
[----:B------:R-:W-:Y:S02]  /*0e90*/  USHF.L.U32 UR7, UR6, 0xb, URZ ;  /* 0x0000000b06077899 */ /* 0x000fe400080006ff */
[----:B------:R-:W-:Y:S01]  /*0ea0*/  USHF.L.U32 UR6, UR6, 0x1, URZ ;  /* 0x0000000106067899 */ /* 0x000fe200080006ff */
[----:B------:R-:W1:Y:S11]  /*0eb0*/  FENCE.VIEW.ASYNC.S ;  /* 0x00000000000073c6 */ /* 0x000e760000000000 */
[----:B-1----:R4:W1:Y:S01]  /*0ec0*/  SYNCS.EXCH.64 URZ, [UR5+0x370], UR6 ;  /* 0x0003700605ff75b2 */ /* 0x0028620008000100 */
[----:B------:R4:W1:Y:S02]  /*0ed0*/  SYNCS.EXCH.64 URZ, [UR5+0x378], UR6 ;  /* 0x0003780605ff75b2 */ /* 0x0008640008000100 */
[----:B----4-:R-:W-:Y:S01]  /*0ee0*/  NOP ;  /* 0x0000000000007918 */ /* 0x010fe20000000000 */
.L_x_12:
[----:B------:R-:W4:Y:S01]  /*0ef0*/  SHFL.IDX PT, R2, R104, RZ, 0x1f ;  /* 0x00001fff68027589 */ /* 0x000f2200000e0000 */
[----:B------:R-:W-:Y:S01]  /*0f00*/  NOP ;  /* 0x0000000000007918 */ /* 0x000fe20000000000 */
[----:B----4-:R-:W-:-:S13]  /*0f10*/  ISETP.NE.AND P0, PT, R2, 0x4, PT ;  /* 0x000000040200780c */ /* 0x010fda0003f05270 */
[----:B------:R-:W-:Y:S05]  /*0f20*/  @P0 BRA `(.L_x_13) ;  /* 0x00000000004c0947 */ /* 0x000fea0003800000 */
[----:B-1----:R-:W1:Y:S01]  /*0f30*/  S2UR UR5, SR_CgaCtaId ;  /* 0x00000000000579c3 */ /* 0x002e620000008800 */
[----:B------:R-:W-:Y:S01]  /*0f40*/  UMOV UR7, 0x100 ;  /* 0x0000010000077882 */ /* 0x000fe20000000000 */
[----:B------:R-:W-:Y:S01]  /*0f50*/  UMOV UR6, 0x400 ;  /* 0x0000040000067882 */ /* 0x000fe20000000000 */
[----:B------:R-:W-:Y:S01]  /*0f60*/  USEL UR7, UR7, 0xe0, UP2 ;  /* 0x000000e007077887 */ /* 0x000fe20009000000 */
[----:B------:R-:W-:Y:S01]  /*0f70*/  UMOV UR4, 0x1 ;  /* 0x0000000100047882 */ /* 0x000fe20000000000 */
[----:B------:R-:W-:Y:S01]  /*0f80*/  ELECT P0, URZ, PT ;  /* 0x0000000000ff782f */ /* 0x000fe20003800000 */
[----:B------:R-:W-:-:S04]  /*0f90*/  UIADD3 UR10, UPT, UPT, -UR4, 0x100000, URZ ;  /* 0x00100000040a7890 */ /* 0x000fc8000fffe1ff */
[----:B------:R-:W-:Y:S02]  /*0fa0*/  USHF.L.U32 UR11, UR10, 0xb, URZ ;  /* 0x0000000b0a0b7899 */ /* 0x000fe400080006ff */
[----:B------:R-:W-:Y:S02]  /*0fb0*/  USHF.L.U32 UR10, UR10, 0x1, URZ ;  /* 0x000000010a0a7899 */ /* 0x000fe400080006ff */
[----:B-1----:R-:W-:Y:S02]  /*0fc0*/  ULEA UR5, UR5, UR6, 0x18 ;  /* 0x0000000605057291 */ /* 0x002fe4000f8ec0ff */
[----:B------:R-:W-:-:S04]  /*0fd0*/  UIADD3 UR6, UPT, UPT, -UR7, 0x100000, URZ ;  /* 0x0010000007067890 */ /* 0x000fc8000fffe1ff */
[----:B------:R-:W-:Y:S02]  /*0fe0*/  USHF.L.U32 UR7, UR6, 0xb, URZ ;  /* 0x0000000b06077899 */ /* 0x000fe400080006ff */
[----:B------:R-:W-:Y:S01]  /*0ff0*/  USHF.L.U32 UR6, UR6, 0x1, URZ ;  /* 0x0000000106067899 */ /* 0x000fe200080006ff */
[----:B------:R-:W1:Y:S03]  /*1000*/  FENCE.VIEW.ASYNC.S ;  /* 0x00000000000073c6 */ /* 0x000e660000000000 */
[----:B-1----:R4:W1:Y:S08]  /*1010*/  SYNCS.EXCH.64 URZ, [UR5+0x380], UR10 ;  /* 0x0003800a05ff75b2 */ /* 0x0028700008000100 */
[----:B------:R4:W1:Y:S01]  /*1020*/  SYNCS.EXCH.64 URZ, [UR5+0x390], UR6 ;  /* 0x0003900605ff75b2 */ /* 0x0008620008000100 */
[----:B------:R4:W1:Y:S01]  /*1030*/  SYNCS.EXCH.64 URZ, [UR5+0x388], UR10 ;  /* 0x0003880a05ff75b2 */ /* 0x0008620008000100 */
[----:B------:R4:W1:Y:S02]  /*1040*/  SYNCS.EXCH.64 URZ, [UR5+0x398], UR6 ;  /* 0x0003980605ff75b2 */ /* 0x0008640008000100 */
[----:B----4-:R-:W-:Y:S01]  /*1050*/  NOP ;  /* 0x0000000000007918 */ /* 0x010fe20000000000 */
.L_x_13:
[----:B------:R-:W4:Y:S01]  /*1060*/  SHFL.IDX PT, R2, R104, RZ, 0x1f ;  /* 0x00001fff68027589 */ /* 0x000f2200000e0000 */
[----:B------:R-:W-:Y:S01]  /*1070*/  NOP ;  /* 0x0000000000007918 */ /* 0x000fe20000000000 */
[----:B----4-:R-:W-:-:S13]  /*1080*/  ISETP.NE.AND P0, PT, R2, 0x5, PT ;  /* 0x000000050200780c */ /* 0x010fda0003f05270 */
[----:B------:R-:W-:Y:S05]  /*1090*/  @P0 BRA `(.L_x_14) ;  /* 0x0000000000580947 */ /* 0x000fea0003800000 */
[----:B-1----:R-:W1:Y:S01]  /*10a0*/  S2UR UR6, SR_CgaCtaId ;  /* 0x00000000000679c3 */ /* 0x002e620000008800 */
        /* <DEDUP_REMOVED lines=12> */
[----:B-1----:R4:W1:Y:S01]  /*1170*/  SYNCS.EXCH.64 URZ, [UR6+0x3a0], UR10 ;  /* 0x0003a00a06ff75b2 */ /* 0x0028620008000100 */
[----:B------:R4:W1:Y:S01]  /*1180*/  SYNCS.EXCH.64 URZ, [UR6+0x3c0], UR4 ;  /* 0x0003c00406ff75b2 */ /* 0x0008620008000100 */
[----:B------:R4:W1:Y:S01]  /*1190*/  SYNCS.EXCH.64 URZ, [UR6+0x3a8], UR10 ;  /* 0x0003a80a06ff75b2 */ /* 0x0008620008000100 */
[----:B------:R4:W1:Y:S01]  /*11a0*/  SYNCS.EXCH.64 URZ, [UR6+0x3c8], UR4 ;  /* 0x0003c80406ff75b2 */ /* 0x0008620008000100 */
[----:B------:R4:W1:Y:S01]  /*11b0*/  SYNCS.EXCH.64 URZ, [UR6+0x3b0], UR10 ;  /* 0x0003b00a06ff75b2 */ /* 0x0008620008000100 */
[----:B------:R4:W1:Y:S01]  /*11c0*/  SYNCS.EXCH.64 URZ, [UR6+0x3d0], UR4 ;  /* 0x0003d00406ff75b2 */ /* 0x0008620008000100 */
[----:B------:R4:W1:Y:S01]  /*11d0*/  SYNCS.EXCH.64 URZ, [UR6+0x3b8], UR10 ;  /* 0x0003b80a06ff75b2 */ /* 0x0008620008000100 */
[----:B------:R4:W1:Y:S02]  /*11e0*/  SYNCS.EXCH.64 URZ, [UR6+0x3d8], UR4 ;  /* 0x0003d80406ff75b2 */ /* 0x0008640008000100 */
[----:B----4-:R-:W-:Y:S01]  /*11f0*/  NOP ;  /* 0x0000000000007918 */ /* 0x010fe20000000000 */
.L_x_14:
        /* <DEDUP_REMOVED lines=14> */
[----:B------:R4:W1:Y:S01]  /*12e0*/  SYNCS.EXCH.64 URZ, [UR5+0x3f0], UR6 ;  /* 0x0003f00605ff75b2 */ /* 0x0008620008000100 */
[----:B------:R4:W1:Y:S01]  /*12f0*/  SYNCS.EXCH.64 URZ, [UR5+0x3e8], UR6 ;  /* 0x0003e80605ff75b2 */ /* 0x0008620008000100 */
[----:B------:R4:W1:Y:S02]  /*1300*/  SYNCS.EXCH.64 URZ, [UR5+0x3f8], UR6 ;  /* 0x0003f80605ff75b2 */ /* 0x0008640008000100 */
[----:B----4-:R-:W-:Y:S01]  /*1310*/  NOP ;  /* 0x0000000000007918 */ /* 0x010fe20000000000 */
.L_x_15:
[----:B-1----:R-:W1:Y:S01]  /*1320*/  S2UR UR5, SR_CTAID.X ;  /* 0x00000000000579c3 */ /* 0x002e620000002500 */
[----:B------:R-:W-:-:S05]  /*1330*/  CS2R.32 R97, SR_CgaSize ;  /* 0x0000000000617805 */ /* 0x000fca0000008a00 */
[----:B------:R-:W-:-:S05]  /*1340*/  IMAD R97, R97, -0xa0, RZ ;  /* 0xffffff6061617824 */ /* 0x000fca00078e02ff */
[----:B------:R-:W-:-:S14]  /*1350*/  R2UR UR7, R97 ;  /* 0x00000000610772ca */ /* 0x000fdc00000e0000 */
[----:B------:R-:W4:Y:S01]  /*1360*/  LDCU UR7, c[0x0][UR7+0x2b0] ;  /* 0x00005600070777ac */ /* 0x000f220008000800 */
[----:B------:R-:W-:Y:S01]  /*1370*/  NOP ;  /* 0x0000000000007918 */ /* 0x000fe20000000000 */
[----:B------:R-:W-:-:S05]  /*1380*/  CS2R.32 R97, SR_CgaSize ;  /* 0x0000000000617805 */ /* 0x000fca0000008a00 */
[----:B------:R-:W-:-:S05]  /*1390*/  IMAD R97, R97, -0xa0, RZ ;  /* 0xffffff6061617824 */ /* 0x000fca00078e02ff */
[----:B------:R-:W-:-:S14]  /*13a0*/  R2UR UR6, R97 ;  /* 0x00000000610672ca */ /* 0x000fdc00000e0000 */
[----:B------:R-:W2:Y:S01]  /*13b0*/  LDCU UR6, c[0x0][UR6+0x2b4] ;  /* 0x00005680060677ac */ /* 0x000ea20008000800 */
[----:B------:R-:W3:Y:S08]  /*13c0*/  S2UR UR4, SR_CTAID.Y ;  /* 0x00000000000479c3 */ /* 0x000ef00000002600 */
[----:B------:R-:W2:Y:S01]  /*13d0*/  LDC R9, c[0x0][0xb24] ;  /* 0x0002c900ff097b82 */ /* 0x000ea20000000800 */
[----:B-1----:R-:W-:-:S02]  /*13e0*/  I2FP.F32.U32 R5, UR5 ;  /* 0x0000000500057c45 */ /* 0x002fc40008201000 */
[----:B------:R-:W-:-:S05]  /*13f0*/  CS2R.32 R3, SR_CgaSize ;  /* 0x0000000000037805 */ /* 0x000fca0000008a00 */
[----:B------:R-:W-:-:S06]  /*1400*/  IMAD R3, R3, -0xa0, RZ ;  /* 0xffffff6003037824 */ /* 0x000fcc00078e02ff */
[----:B------:R-:W1:Y:S01]  /*1410*/  LDC R3, c[0x0][R3+0x2a0] ;  /* 0x0000a80003037b82 */ /* 0x000e620000000800 */
[----:B------:R-:W-:Y:S01]  /*1420*/  MOV R97, UR5 ;  /* 0x0000000500617c02 */ /* 0x000fe20008000f00 */
[----:B----4-:R-:W-:Y:S01]  /*1430*/  FMUL R5, R5, UR7 ;  /* 0x0000000705057c20 */ /* 0x010fe20008400000 */
[----:B---3--:R-:W-:Y:S02]  /*1440*/  I2FP.F32.U32 R4, UR4 ;  /* 0x0000000400047c45 */ /* 0x008fe40008201000 */
[----:B------:R-:W-:-:S05]  /*1450*/  CS2R.32 R2, SR_CgaSize ;  /* 0x0000000000027805 */ /* 0x000fca0000008a00 */
[----:B------:R-:W-:-:S06]  /*1460*/  IMAD R2, R2, -0xa0, RZ ;  /* 0xffffff6002027824 */ /* 0x000fcc00078e02ff */
[----:B------:R-:W3:Y:S01]  /*1470*/  LDC R2, c[0x0][R2+0x2a4] ;  /* 0x0000a90002027b82 */ /* 0x000ee20000000800 */
[----:B------:R-:W4:Y:S01]  /*1480*/  F2I.U32.TRUNC.NTZ R90, R5 ;  /* 0x00000005005a7305 */ /* 0x000f22000020f000 */
[----:B------:R-:W-:Y:S01]  /*1490*/  MOV R91, UR4 ;  /* 0x00000004005b7c02 */ /* 0x000fe20008000f00 */
[----:B--2---:R-:W-:-:S05]  /*14a0*/  FMUL R4, R4, UR6 ;  /* 0x0000000604047c20 */ /* 0x004fca0008400000 */
[----:B------:R-:W-:Y:S01]  /*14b0*/  BAR.SYNC.DEFER_BLOCKING 0x0 ;  /* 0x0000000000007b1d */ /* 0x000fe20000010000 */
[----:B------:R-:W-:-:S05]  /*14c0*/  ISETP.GE.AND P0, PT, R9, 0x1, PT ;  /* 0x000000010900780c */ /* 0x000fca0003f06270 */
[----:B------:R-:W2:Y:S02]  /*14d0*/  F2I.U32.TRUNC.NTZ R79, R4 ;  /* 0x00000004004f7305 */ /* 0x000ea4000020f000 */
[----:B------:R-:W3:Y:S01]  /*14e0*/  S2UR UR36, SR_CTAID.Z ;  /* 0x00000000002479c3 */ /* 0x000ee20000002700 */
[----:B----4-:R-:W-:-:S05]  /*14f0*/  IADD3 R90, PT, PT, -R90, RZ, RZ ;  /* 0x000000ff5a5a7210 */ /* 0x010fca0007ffe1ff */
[----:B-1----:R-:W-:Y:S01]  /*1500*/  IMAD R90, R3, R90, UR5 ;  /* 0x00000005035a7e24 */ /* 0x002fe2000f8e025a */
[----:B--2---:R-:W-:-:S05]  /*1510*/  IADD3 R79, PT, PT, -R79, RZ, RZ ;  /* 0x000000ff4f4f7210 */ /* 0x004fca0007ffe1ff */
[----:B---3--:R-:W-:Y:S01]  /*1520*/  IMAD R79, R2, R79, UR4 ;  /* 0x00000004024f7e24 */ /* 0x008fe2000f8e024f */
[----:B------:R-:W-:Y:S06]  /*1530*/  @!P0 BRA `(.L_x_16) ;  /* 0x0000000000b88947 */ /* 0x000fec0003800000 */
[----:B------:R-:W1:Y:S01]  /*1540*/  LDC.64 R4, c[0x0][0xb18] ;  /* 0x0002c600ff047b82 */ /* 0x000e620000000a00 */
[----:B------:R-:W-:-:S07]  /*1550*/  ISETP.NE.AND P0, PT, R9, 0x1, PT ;  /* 0x000000010900780c */ /* 0x000fce0003f05270 */
[----:B------:R-:W2:Y:S08]  /*1560*/  LDC R10, c[0x0][0xb0c] ;  /* 0x0002c300ff0a7b82 */ /* 0x000eb00000000800 */
[----:B------:R-:W3:Y:S08]  /*1570*/  LDC R11, c[0x0][0x370] ;  /* 0x0000dc00ff0b7b82 */ /* 0x000ef00000000800 */
[----:B------:R-:W4:Y:S01]  /*1580*/  LDC R12, c[0x0][0x374] ;  /* 0x0000dd00ff0c7b82 */ /* 0x000f220000000800 */
[----:B-1----:R-:W-:-:S07]  /*1590*/  ISETP.NE.AND P1, PT, R4, 0x1, PT ;  /* 0x000000010400780c */ /* 0x002fce0003f25270 */
[----:B------:R-:W3:Y:S01]  /*15a0*/  LDC.64 R6, c[0x0][0xb10] ;  /* 0x0002c400ff067b82 */ /* 0x000ee20000000a00 */
[----:B--2---:R-:W-:-:S07]  /*15b0*/  ISETP.NE.AND P2, PT, R10, 0x1, PT ;  /* 0x000000010a00780c */ /* 0x004fce0003f45270 */
[----:B------:R-:W1:Y:S08]  /*15c0*/  LDC R8, c[0x0][0xb20] ;  /* 0x0002c800ff087b82 */ /* 0x000e700000000800 */
[----:B------:R-:W2:Y:S01]  /*15d0*/  LDC.64 R2, c[0x0][0xb28] ;  /* 0x0002ca00ff027b82 */ /* 0x000ea20000000a00 */
[----:B----4-:R-:W-:-:S04]  /*15e0*/  IMAD.HI.U32 R13, R12, R5, RZ ;  /* 0x000000050c0d7227 */ /* 0x010fc800078e00ff */
[----:B------:R-:W-:-:S04]  /*15f0*/  IMAD.HI.U32 R5, R91, R5, RZ ;  /* 0x000000055b057227 */ /* 0x000fc800078e00ff */
[----:B---3--:R-:W-:-:S04]  /*1600*/  IMAD.HI.U32 R14, R11, R6, RZ ;  /* 0x000000060b0e7227 */ /* 0x008fc800078e00ff */
[----:B------:R-:W-:Y:S01]  /*1610*/  IMAD.HI.U32 R16, R97, R6, RZ ;  /* 0x0000000661107227 */ /* 0x000fe200078e00ff */
[-C--:B------:R-:W-:Y:S02]  /*1620*/  @P2 SHF.R.U32.HI R11, RZ, R7.reuse, R14 ;  /* 0x00000007ff0b2219 */ /* 0x080fe4000001160e */
[-C--:B-1----:R-:W-:Y:S02]  /*1630*/  @P1 SHF.R.U32.HI R12, RZ, R8.reuse, R13 ;  /* 0x00000008ff0c1219 */ /* 0x082fe4000001160d */
[----:B------:R-:W-:Y:S02]  /*1640*/  SHF.R.U32.HI R8, RZ, R8, R5 ;  /* 0x00000008ff087219 */ /* 0x000fe40000011605 */
[----:B------:R-:W-:Y:S02]  /*1650*/  SHF.R.U32.HI R16, RZ, R7, R16 ;  /* 0x00000007ff107219 */ /* 0x000fe40000011610 */
[----:B------:R-:W-:Y:S01]  /*1660*/  SEL R5, R91, R8, !P1 ;  /* 0x000000085b057207 */ /* 0x000fe20004800000 */
[----:B--2---:R-:W-:Y:S01]  /*1670*/  IMAD.HI.U32 R14, R12, R2, RZ ;  /* 0x000000020c0e7227 */ /* 0x004fe200078e00ff */
[----:B------:R-:W-:-:S03]  /*1680*/  SEL R7, R97, R16, !P2 ;  /* 0x0000001061077207 */ /* 0x000fc60005000000 */
[----:B------:R-:W-:Y:S01]  /*1690*/  IMAD.HI.U32 R6, R11, R2, RZ ;  /* 0x000000020b067227 */ /* 0x000fe200078e00ff */
[----:B------:R-:W-:-:S04]  /*16a0*/  @P0 SHF.R.U32.HI R12, RZ, R3, R14 ;  /* 0x00000003ff0c0219 */ /* 0x000fc8000001160e */
[----:B------:R-:W-:Y:S01]  /*16b0*/  @P0 SHF.R.U32.HI R11, RZ, R3, R6 ;  /* 0x00000003ff0b0219 */ /* 0x000fe20000011606 */
[----:B------:R-:W-:-:S04]  /*16c0*/  IMAD R12, R12, R9, RZ ;  /* 0x000000090c0c7224 */ /* 0x000fc800078e02ff */
[----:B------:R-:W-:Y:S01]  /*16d0*/  IMAD R6, R11, R9, RZ ;  /* 0x000000090b067224 */ /* 0x000fe200078e02ff */
[----:B------:R-:W-:-:S04]  /*16e0*/  ISETP.GE.AND P1, PT, R5, R12, PT ;  /* 0x0000000c0500720c */ /* 0x000fc80003f26270 */
[----:B------:R-:W-:Y:S01]  /*16f0*/  ISETP.GE.OR P1, PT, R7, R6, P1 ;  /* 0x000000060700720c */ /* 0x000fe20000f26670 */
[----:B------:R-:W-:-:S05]  /*1700*/  IMAD.HI.U32 R6, R5, R2, RZ ;  /* 0x0000000205067227 */ /* 0x000fca00078e00ff */
[----:B------:R-:W-:-:S04]  /*1710*/  SHF.R.U32.HI R6, RZ, R3, R6 ;  /* 0x00000003ff067219 */ /* 0x000fc80000011606 */
[----:B------:R-:W-:-:S03]  /*1720*/  SEL R6, R5, R6, !P0 ;  /* 0x0000000605067207 */ /* 0x000fc60004000000 */
[----:B------:R-:W-:Y:S01]  /*1730*/  @!P1 IMAD.HI.U32 R8, R7, R2, RZ ;  /* 0x0000000207089227 */ /* 0x000fe200078e00ff */
[----:B------:R-:W-:-:S04]  /*1740*/  IADD3 R2, PT, PT, -R6, RZ, RZ ;  /* 0x000000ff06027210 */ /* 0x000fc80007ffe1ff */
[----:B------:R-:W-:Y:S01]  /*1750*/  @!P1 SHF.R.U32.HI R8, RZ, R3, R8 ;  /* 0x00000003ff089219 */ /* 0x000fe20000011608 */
[----:B------:R-:W-:-:S03]  /*1760*/  IMAD R2, R9, R2, R5 ;  /* 0x0000000209027224 */ /* 0x000fc600078e0205 */
[----:B------:R-:W-:Y:S02]  /*1770*/  @!P1 SEL R3, R7, R8, !P0 ;  /* 0x0000000807039207 */ /* 0x000fe40004000000 */
[----:B------:R-:W-:-:S03]  /*1780*/  IADD3 R8, PT, PT, -R5, RZ, RZ ;  /* 0x000000ff05087210 */ /* 0x000fc60007ffe1ff */
[--C-:B------:R-:W-:Y:S02]  /*1790*/  @!P1 IMAD.IADD R6, R6, 0x1, -R3.reuse ;  /* 0x0000000106069824 */ /* 0x100fe400078e0a03 */
[----:B------:R-:W-:Y:S01]  /*17a0*/  @!P1 IMAD R3, R2, R11, R3 ;  /* 0x0000000b02039224 */ /* 0x000fe200078e0203 */
[----:B------:R-:W-:Y:S01]  /*17b0*/  IADD3 R2, PT, PT, -R7, RZ, RZ ;  /* 0x000000ff07027210 */ /* 0x000fe20007ffe1ff */
[----:B------:R-:W-:Y:S02]  /*17c0*/  @!P1 IMAD R5, R6, R9, R7 ;  /* 0x0000000906059224 */ /* 0x000fe400078e0207 */
[----:B------:R-:W-:Y:S02]  /*17d0*/  IMAD R8, R4, R8, R91 ;  /* 0x0000000804087224 */ /* 0x000fe400078e025b */
[----:B------:R-:W-:Y:S02]  /*17e0*/  @!P1 IMAD.MOV.U32 R7, RZ, RZ, R3 ;  /* 0x000000ffff079224 */ /* 0x000fe400078e0003 */
[----:B------:R-:W-:-:S02]  /*17f0*/  IMAD R2, R10, R2, R97 ;  /* 0x000000020a027224 */ /* 0x000fc400078e0261 */
[----:B------:R-:W-:Y:S02]  /*1800*/  IMAD R91, R5, R4, R8 ;  /* 0x00000004055b7224 */ /* 0x000fe400078e0208 */
[----:B------:R-:W-:Y:S02]  /*1810*/  IMAD R97, R7, R10, R2 ;  /* 0x0000000a07617224 */ /* 0x000fe400078e0202 */
.L_x_16:
[----:B------:R-:W1:Y:S01]  /*1820*/  LDCU UR4, c[0x0][0xb30] ;  /* 0x00016600ff0477ac */ /* 0x000e620008000800 */
[----:B------:R-:W2:Y:S08]  /*1830*/  S2UR UR37, SR_CgaCtaId ;  /* 0x00000000002579c3 */ /* 0x000eb00000008800 */
[----:B------:R-:W3:Y:S01]  /*1840*/  LDC R40, c[0x0][0xb24] ;  /* 0x0002c900ff287b82 */ /* 0x000ee20000000800 */
[----:B-1----:R-:W-:-:S09]  /*1850*/  UISETP.NE.AND UP1, UPT, UR4, 0x1, UPT ;  /* 0x000000010400788c */ /* 0x002fd2000bf25270 */
[----:B--2---:R-:W-:Y:S05]  /*1860*/  BRA.U UP1, `(.L_x_17) ;  /* 0x0000000101407547 */ /* 0x004fea000b800000 */
[----:B------:R-:W1:Y:S08]  /*1870*/  LDC.64 R4, c[0x0][0xb10] ;  /* 0x0002c400ff047b82 */ /* 0x000e700000000a00 */
[----:B------:R-:W2:Y:S08]  /*1880*/  LDC.64 R2, c[0x0][0xb18] ;  /* 0x0002c600ff027b82 */ /* 0x000eb00000000a00 */
[----:B------:R-:W4:Y:S08]  /*1890*/  LDC R6, c[0x0][0xb20] ;  /* 0x0002c800ff067b82 */ /* 0x000f300000000800 */
[----:B------:R-:W3:Y:S01]  /*18a0*/  LDC R8, c[0x0][0xb0c] ;  /* 0x0002c300ff087b82 */ /* 0x000ee20000000800 */
[----:B-1----:R-:W-:-:S05]  /*18b0*/  IMAD.HI.U32 R4, R97, R4, RZ ;  /* 0x0000000461047227 */ /* 0x002fca00078e00ff */
[----:B------:R-:W-:Y:S01]  /*18c0*/  SHF.R.U32.HI R4, RZ, R5, R4 ;  /* 0x00000005ff047219 */ /* 0x000fe20000011604 */
[----:B--2---:R-:W-:Y:S01]  /*18d0*/  IMAD.HI.U32 R3, R91, R3, RZ ;  /* 0x000000035b037227 */ /* 0x004fe200078e00ff */
[----:B------:R-:W-:-:S04]  /*18e0*/  ISETP.NE.AND P0, PT, R2, 0x1, PT ;  /* 0x000000010200780c */ /* 0x000fc80003f05270 */
[----:B----4-:R-:W-:-:S04]  /*18f0*/  SHF.R.U32.HI R6, RZ, R6, R3 ;  /* 0x00000006ff067219 */ /* 0x010fc80000011603 */
[----:B------:R-:W-:Y:S02]  /*1900*/  SEL R3, R91, R6, !P0 ;  /* 0x000000065b037207 */ /* 0x000fe40004000000 */
[----:B---3--:R-:W-:-:S04]  /*1910*/  ISETP.NE.AND P1, PT, R8, 0x1, PT ;  /* 0x000000010800780c */ /* 0x008fc80003f25270 */
[----:B------:R-:W-:-:S05]  /*1920*/  SEL R4, R97, R4, !P1 ;  /* 0x0000000461047207 */ /* 0x000fca0004800000 */
[----:B------:R-:W-:Y:S02]  /*1930*/  IMAD.IADD R5, R3, 0x1, -R4 ;  /* 0x0000000103057824 */ /* 0x000fe400078e0a04 */
[----:B------:R-:W-:Y:S02]  /*1940*/  IMAD.IADD R3, R4, 0x1, -R3 ;  /* 0x0000000104037824 */ /* 0x000fe400078e0a03 */
[----:B------:R-:W-:Y:S02]  /*1950*/  IMAD R97, R5, R8, R97 ;  /* 0x0000000805617224 */ /* 0x000fe400078e0261 */
[----:B------:R-:W-:-:S07]  /*1960*/  IMAD R91, R3, R2, R91 ;  /* 0x00000002035b7224 */ /* 0x000fce00078e025b */
.L_x_17:
[----:B------:R-:W-:Y:S01]  /*1970*/  BAR.SYNC.DEFER_BLOCKING 0x0 ;  /* 0x0000000000007b1d */ /* 0x000fe20000010000 */
[----:B------:R-:W-:Y:S01]  /*1980*/  UISETP.NE.AND UP1, UPT, UR8, 0x2, UPT ;  /* 0x000000020800788c */ /* 0x000fe2000bf25270 */
[----:B------:R-:W-:Y:S02]  /*1990*/  ISETP.NE.OR P5, PT, R0, 0x2, !P5 ;  /* 0x000000020000780c */ /* 0x000fe40006fa5670 */
[----:B------:R-:W-:-:S06]  /*19a0*/  LOP3.LUT R2, R101, 0x1f, RZ, 0xc0, !PT ;  /* 0x0000001f65027812 */ /* 0x000fcc00078ec0ff */
[----:B------:R-:W-:Y:S05]  /*19b0*/  BRA.U UP1, `(.L_x_18) ;  /* 0x0000002d015c7547 */ /* 0x000fea000b800000 */
[----:B------:R-:W1:Y:S01]  /*19c0*/  LDCU UR13, c[0x0][0x38c] ;  /* 0x00007180ff0d77ac */ /* 0x000e620008000800 */
[----:B------:R-:W2:Y:S01]  /*19d0*/  LDC R9, c[0x0][0x370] ;  /* 0x0000dc00ff097b82 */ /* 0x000ea20000000800 */
[----:B------:R-:W-:Y:S01]  /*19e0*/  PLOP3.LUT P1, PT, PT, PT, UP2, 0x80, 0x8 ;  /* 0x000000000008781c */ /* 0x000fe20003f2f028 */
[----:B------:R-:W-:Y:S01]  /*19f0*/  IMAD.MOV.U32 R15, RZ, RZ, 0x1 ;  /* 0x00000001ff0f7424 */ /* 0x000fe200078e00ff */
[----:B------:R-:W-:Y:S01]  /*1a00*/  ISETP.EQ.OR P4, PT, R2, RZ, P5 ;  /* 0x000000ff0200720c */ /* 0x000fe20002f82670 */
[----:B------:R-:W-:Y:S01]  /*1a10*/  IMAD.MOV.U32 R14, RZ, RZ, RZ ;  /* 0x000000ffff0e7224 */ /* 0x000fe200078e00ff */
[----:B------:R-:W-:Y:S02]  /*1a20*/  PLOP3.LUT P1, PT, P1, PT, PT, 0x8, 0x80 ;  /* 0x000000000080781c */ /* 0x000fe40000f2e170 */
[----:B------:R-:W-:Y:S01]  /*1a30*/  CS2R R12, SRZ ;  /* 0x00000000000c7805 */ /* 0x000fe2000001ff00 */
[----:B------:R-:W-:Y:S01]  /*1a40*/  IMAD.MOV.U32 R10, RZ, RZ, 0x1 ;  /* 0x00000001ff0a7424 */ /* 0x000fe200078e00ff */
[----:B------:R-:W4:Y:S01]  /*1a50*/  LDC R0, c[0x0][0x374] ;  /* 0x0000dd00ff007b82 */ /* 0x000f220000000800 */
[----:B------:R-:W2:Y:S01]  /*1a60*/  LDCU.64 UR22, c[0x0][0x348] ;  /* 0x00006900ff1677ac */ /* 0x000ea20008000a00 */
[----:B------:R-:W-:Y:S01]  /*1a70*/  UMOV UR6, URZ ;  /* 0x000000ff00067c82 */ /* 0x000fe20008000000 */
[----:B-1----:R-:W-:-:S04]  /*1a80*/  UIADD3 UR5, UPT, UPT, UR13, 0x1f, URZ ;  /* 0x0000001f0d057890 */ /* 0x002fc8000fffe0ff */
[----:B------:R-:W-:-:S04]  /*1a90*/  USHF.R.S32.HI UR4, URZ, 0x1f, UR5 ;  /* 0x0000001fff047899 */ /* 0x000fc80008011405 */
[----:B------:R-:W-:-:S04]  /*1aa0*/  ULEA.HI UR4, UR4, UR5, URZ, 0x5 ;  /* 0x0000000504047291 */ /* 0x000fc8000f8f28ff */
[----:B------:R-:W-:Y:S02]  /*1ab0*/  USHF.R.S32.HI UR15, URZ, 0x5, UR4 ;  /* 0x00000005ff0f7899 */ /* 0x000fe40008011404 */
[----:B------:R-:W-:Y:S02]  /*1ac0*/  UIADD3 UR4, UPT, UPT, UR13, -0x1, URZ ;  /* 0xffffffff0d047890 */ /* 0x000fe4000fffe0ff */
[----:B------:R-:W-:Y:S02]  /*1ad0*/  UISETP.LT.U32.AND UP0, UPT, UR15, 0x36, UPT ;  /* 0x000000360f00788c */ /* 0x000fe4000bf01070 */
[----:B------:R-:W-:Y:S02]  /*1ae0*/  UISETP.GE.U32.AND UP1, UPT, UR4, -0x3f, UPT ;  /* 0xffffffc10400788c */ /* 0x000fe4000bf26070 */
[----:B------:R-:W-:Y:S02]  /*1af0*/  USEL UR14, UR15, 0x36, UP0 ;  /* 0x000000360f0e7887 */ /* 0x000fe40008000000 */
[----:B------:R-:W-:-:S02]  /*1b00*/  UIADD3 UR13, UPT, UPT, UR13, 0x3e, URZ ;  /* 0x0000003e0d0d7890 */ /* 0x000fc4000fffe0ff */
[----:B------:R-:W-:Y:S02]  /*1b10*/  UIADD3 UR5, UPT, UPT, UR14, -0x1, URZ ;  /* 0xffffffff0e057890 */ /* 0x000fe4000fffe0ff */
[----:B------:R-:W-:-:S03]  /*1b20*/  UIADD3 UR7, UPT, UPT, UR15, -UR14, URZ ;  /* 0x8000000e0f077290 */ /* 0x000fc6000fffe0ff */
[----:B------:R-:W-:-:S04]  /*1b30*/  @UP1 UIADD3 UR5, UPT, UPT, UR14, URZ, URZ ;  /* 0x000000ff0e051290 */ /* 0x000fc8000fffe0ff */
[----:B--2---:R-:W-:-:S12]  /*1b40*/  UIADD3 UR5, UPT, UPT, UR5, 0x1, URZ ;  /* 0x0000000105057890 */ /* 0x004fd8000fffe0ff */
.L_x_36:
[----:B------:R-:W-:Y:S01]  /*1b50*/  UISETP.NE.AND UP0, UPT, UR37, URZ, UPT ;  /* 0x000000ff2500728c */ /* 0x000fe2000bf05270 */
[----:B------:R-:W1:Y:S08]  /*1b60*/  S2UR UR37, SR_CgaCtaId ;  /* 0x00000000002579c3 */ /* 0x000e700000008800 */
[----:B------:R-:W-:Y:S05]  /*1b70*/  BRA.U UP0, `(.L_x_19) ;  /* 0x0000000100347547 */ /* 0x000fea000b800000 */
[----:B------:R-:W2:Y:S01]  /*1b80*/  S2R R2, SR_CgaCtaId ;  /* 0x0000000000027919 */ /* 0x000ea20000008800 */
[----:B------:R-:W-:-:S04]  /*1b90*/  MOV R3, 0x400 ;  /* 0x0000040000037802 */ /* 0x000fc80000000f00 */
[----:B--2---:R-:W-:Y:S02]  /*1ba0*/  LEA R3, R2, R3, 0x18 ;  /* 0x0000000302037211 */ /* 0x004fe400078ec0ff */
[----:B------:R-:W-:-:S03]  /*1bb0*/  SHF.L.U32 R2, R10, 0x1f, RZ ;  /* 0x0000001f0a027819 */ /* 0x000fc600000006ff */
[----:B------:R-:W-:-:S04]  /*1bc0*/  IMAD R3, R12, 0x8, R3 ;  /* 0x000000080c037824 */ /* 0x000fc800078e0203 */
[----:B------:R-:W2:Y:S02]  /*1bd0*/  SYNCS.PHASECHK.TRANS64.TRYWAIT P0, [R3+URZ+0x3f0], R2 ;  /* 0x0003f002030075a7 */ /* 0x000ea400080011ff */
[----:B--2---:R-:W-:Y:S05]  /*1be0*/  @!P0 BRA `(.L_x_20) ;  /* 0x0000006400ac8947 */ /* 0x004fea0003800000 */
.L_x_146:
[----:B------:R-:W-:Y:S01]  /*1bf0*/  VIADD R12, R12, 0x1 ;  /* 0x000000010c0c7836 */ /* 0x000fe20000000000 */
[----:B------:R2:W-:Y:S04]  /*1c00*/  SYNCS.ARRIVE.TRANS64.A1T0 RZ, [R3+URZ+0x3e0], RZ ;  /* 0x0003e0ff03ff79a7 */ /* 0x0005e800081000ff */
[----:B------:R-:W-:-:S04]  /*1c10*/  ISETP.NE.AND P0, PT, R12, 0x2, PT ;  /* 0x000000020c00780c */ /* 0x000fc80003f05270 */
[----:B------:R-:W-:Y:S02]  /*1c20*/  SEL R12, R12, RZ, P0 ;  /* 0x000000ff0c0c7207 */ /* 0x000fe40000000000 */
[----:B--2---:R-:W-:-:S04]  /*1c30*/  SEL R3, RZ, 0x1, P0 ;  /* 0x00000001ff037807 */ /* 0x004fc80000000000 */
[----:B------:R-:W-:-:S07]  /*1c40*/  LOP3.LUT R10, R10, R3, RZ, 0x3c, !PT ;  /* 0x000000030a0a7212 */ /* 0x000fce00078e3cff */
.L_x_19:
[----:B------:R-:W-:Y:S01]  /*1c50*/  UMOV UR4, 0x400 ;  /* 0x0000040000047882 */ /* 0x000fe20000000000 */
[----:B------:R-:W-:Y:S01]  /*1c60*/  SHF.L.U32 R2, R15, 0x1f, RZ ;  /* 0x0000001f0f027819 */ /* 0x000fe200000006ff */
[----:B-1----:R-:W-:Y:S01]  /*1c70*/  ULEA UR4, UR37, UR4, 0x18 ;  /* 0x0000000425047291 */ /* 0x002fe2000f8ec0ff */
[----:B------:R-:W-:Y:S01]  /*1c80*/  R2UR UR35, R97 ;  /* 0x00000000612372ca */ /* 0x000fe200000e0000 */
[----:B------:R-:W-:Y:S01]  /*1c90*/  UISETP.GE.U32.AND UP0, UPT, UR13, 0x3f, UPT ;  /* 0x0000003f0d00788c */ /* 0x000fe2000bf06070 */
[----:B------:R-:W-:Y:S01]  /*1ca0*/  R2UR UR11, R91 ;  /* 0x000000005b0b72ca */ /* 0x000fe200000e0000 */
[----:B------:R-:W-:Y:S01]  /*1cb0*/  ULEA UR8, UR6, UR4, 0x3 ;  /* 0x0000000406087291 */ /* 0x000fe2000f8e18ff */
[----:B------:R-:W-:-:S08]  /*1cc0*/  UMOV UR24, URZ ;  /* 0x000000ff00187c82 */ /* 0x000fd00008000000 */
[----:B------:R1:W2:Y:S01]  /*1cd0*/  SYNCS.PHASECHK.TRANS64.TRYWAIT P0, [UR8+0x1b0], R2 ;  /* 0x0001b002ff0075a7 */ /* 0x0002a20008001108 */
[----:B------:R-:W-:Y:S02]  /*1ce0*/  USHF.L.U32 UR35, UR35, 0x6, URZ ;  /* 0x0000000623237899 */ /* 0x000fe400080006ff */
[----:B------:R-:W-:Y:S01]  /*1cf0*/  USHF.L.U32 UR11, UR11, 0x6, URZ ;  /* 0x000000060b0b7899 */ /* 0x000fe200080006ff */
[----:B------:R-:W-:Y:S11]  /*1d00*/  BRA.U !UP0, `(.L_x_21) ;  /* 0x0000000108a47547 */ /* 0x000ff6000b800000 */
[----:B------:R-:W-:Y:S01]  /*1d10*/  UMOV UR16, URZ ;  /* 0x000000ff00107c82 */ /* 0x000fe20008000000 */
[----:B------:R-:W-:-:S05]  /*1d20*/  UMOV UR17, UR6 ;  /* 0x0000000600117c82 */ /* 0x000fca0008000000 */
.L_x_26:
[----:B-1----:R-:W-:Y:S01]  /*1d30*/  ULEA UR33, UR17, UR4, 0x3 ;  /* 0x0000000411217291 */ /* 0x002fe2000f8e18ff */
[----:B--2---:R-:W-:Y:S01]  /*1d40*/  @!P5 MOV R3, 0x1000 ;  /* 0x000010000003d802 */ /* 0x004fe20000000f00 */
[----:B--2---:R-:W-:Y:S10]  /*1d50*/  @P0 BRA `(.L_x_22) ;  /* 0x00000000000c0947 */ /* 0x004ff40003800000 */
[----:B------:R-:W-:-:S04]  /*1d60*/  SHF.L.U32 R5, R15, 0x1f, RZ ;  /* 0x0000001f0f057819 */ /* 0x000fc800000006ff */
[----:B------:R-:W2:Y:S02]  /*1d70*/  SYNCS.PHASECHK.TRANS64.TRYWAIT P0, [UR33+0x1b0], R5 ;  /* 0x0001b005ff0075a7 */ /* 0x000ea40008001121 */
[----:B--2---:R-:W-:Y:S05]  /*1d80*/  @!P0 BRA `(.L_x_23) ;  /* 0x0000006400588947 */ /* 0x004fea0003800000 */
.L_x_22:
[----:B------:R2:W-:Y:S01]  /*1d90*/  @!P5 SYNCS.ARRIVE.TRANS64 RZ, [UR33], R3 ;  /* 0x00000003ffffd9a7 */ /* 0x0005e20008000021 */
[----:B------:R-:W-:Y:S04]  /*1da0*/  BSSY.RECONVERGENT B0, `(.L_x_24) ;  /* 0x0000003000007945 */ /* 0x000fe80003800200 */
[----:B------:R-:W-:Y:S05]  /*1db0*/  @P4 BRA `(.L_x_25) ;  /* 0x0000000000044947 */ /* 0x000fea0003800000 */
[----:B------:R-:W-:Y:S05]  /*1dc0*/  BPT.TRAP 0x1 ;  /* 0x000000040000795c */ /* 0x000fea0000300000 */
.L_x_25:
[----:B------:R-:W-:Y:S05]  /*1dd0*/  BSYNC.RECONVERGENT B0 ;  /* 0x0000000000007941 */ /* 0x000fea0003800200 */
.L_x_24:
[----:B------:R-:W-:Y:S02]  /*1de0*/  UIADD3 UR6, UPT, UPT, UR17, 0x1, URZ ;  /* 0x0000000111067890 */ /* 0x000fe4000fffe0ff */
[----:B------:R-:W-:Y:S02]  /*1df0*/  UIADD3 UR26, UP1, UPT, UR22, 0x80, URZ ;  /* 0x00000080161a7890 */ /* 0x000fe4000ff3e0ff */
[----:B------:R-:W-:Y:S02]  /*1e00*/  UISETP.NE.AND UP0, UPT, UR6, 0x36, UPT ;  /* 0x000000360600788c */ /* 0x000fe4000bf05270 */
[----:B------:R-:W-:Y:S02]  /*1e10*/  USHF.L.U32 UR34, UR16, 0x5, URZ ;  /* 0x0000000510227899 */ /* 0x000fe400080006ff */
[----:B------:R-:W-:Y:S02]  /*1e20*/  USEL UR9, URZ, 0x1, UP0 ;  /* 0x00000001ff097887 */ /* 0x000fe40008000000 */
[----:B------:R-:W-:-:S02]  /*1e30*/  USEL UR6, UR6, URZ, UP0 ;  /* 0x000000ff06067287 */ /* 0x000fc40008000000 */
[----:B------:R-:W-:Y:S02]  /*1e40*/  UIADD3 UR20, UP0, UPT, UR22, 0x180, URZ ;  /* 0x0000018016147890 */ /* 0x000fe4000ff1e0ff */
[----:B------:R-:W-:Y:S01]  /*1e50*/  ULEA UR8, UR6, UR4, 0x3 ;  /* 0x0000000406087291 */ /* 0x000fe2000f8e18ff */
[----:B------:R-:W-:Y:S01]  /*1e60*/  LOP3.LUT R15, R15, UR9, RZ, 0x3c, !PT ;  /* 0x000000090f0f7c12 */ /* 0x000fe2000f8e3cff */
[----:B------:R-:W-:Y:S02]  /*1e70*/  UIADD3.X UR27, UPT, UPT, URZ, UR23, URZ, UP1, !UPT ;  /* 0x00000017ff1b7290 */ /* 0x000fe40008ffe4ff */
[----:B------:R-:W-:Y:S01]  /*1e80*/  UIADD3.X UR21, UPT, UPT, URZ, UR23, URZ, UP0, !UPT ;  /* 0x00000017ff157290 */ /* 0x000fe200087fe4ff */
[----:B-1----:R-:W-:Y:S01]  /*1e90*/  SHF.L.U32 R2, R15, 0x1f, RZ ;  /* 0x0000001f0f027819 */ /* 0x002fe200000006ff */
[----:B------:R-:W-:Y:S01]  /*1ea0*/  UMOV UR18, 0x0 ;  /* 0x0000000000127882 */ /* 0x000fe20000000000 */
[----:B------:R-:W-:Y:S01]  /*1eb0*/  UMOV UR19, 0x10000000 ;  /* 0x1000000000137882 */ /* 0x000fe20000000000 */
[----:B------:R-:W-:Y:S01]  /*1ec0*/  UMOV UR12, UR36 ;  /* 0x00000024000c7c82 */ /* 0x000fe20008000000 */
[----:B------:R1:W1:Y:S01]  /*1ed0*/  SYNCS.PHASECHK.TRANS64.TRYWAIT P0, [UR8+0x1b0], R2 ;  /* 0x0001b002ff0075a7 */ /* 0x0002620008001108 */
[----:B------:R-:W-:Y:S01]  /*1ee0*/  ULEA UR8, UR17, UR4, 0xb ;  /* 0x0000000411087291 */ /* 0x000fe2000f8e58ff */
[----:B------:R-:W-:Y:S01]  /*1ef0*/  UMOV UR9, UR33 ;  /* 0x0000002100097c82 */ /* 0x000fe20008000000 */
[----:B------:R-:W-:-:S02]  /*1f00*/  UMOV UR10, UR34 ;  /* 0x00000022000a7c82 */ /* 0x000fc40008000000 */
[----:B------:R-:W-:Y:S02]  /*1f10*/  UIADD3 UR32, UPT, UPT, UR8, 0x2800, URZ ;  /* 0x0000280008207890 */ /* 0x000fe4000fffe0ff */
[----:B------:R-:W-:Y:S02]  /*1f20*/  UIADD3 UR8, UPT, UPT, UR8, 0x1d800, URZ ;  /* 0x0001d80008087890 */ /* 0x000fe4000fffe0ff */
[----:B------:R-:W-:Y:S01]  /*1f30*/  UIADD3 UR16, UPT, UPT, UR16, 0x1, URZ ;  /* 0x0000000110107890 */ /* 0x000fe2000fffe0ff */
[----:B------:R-:W-:Y:S01]  /*1f40*/  UMOV UR24, UR5 ;  /* 0x0000000500187c82 */ /* 0x000fe20008000000 */
[----:B------:R-:W-:Y:S02]  /*1f50*/  UMOV UR17, UR6 ;  /* 0x0000000600117c82 */ /* 0x000fe40008000000 */
[----:B------:R-:W-:Y:S01]  /*1f60*/  UISETP.NE.AND UP0, UPT, UR16, UR5, UPT ;  /* 0x000000051000728c */ /* 0x000fe2000bf05270 */
[----:B------:R1:W-:Y:S02]  /*1f70*/  UTMALDG.3D [UR32], [UR26], desc[UR18] ;  /* 0x000012201a0075b4 */ /* 0x0003e40008011000 */
[----:B------:R1:W-:Y:S06]  /*1f80*/  UTMALDG.3D [UR8], [UR20], desc[UR18] ;  /* 0x00001208140075b4 */ /* 0x0003ec0008011000 */
[----:B------:R-:W-:Y:S05]  /*1f90*/  BRA.U UP0, `(.L_x_26) ;  /* 0xfffffffd00647547 */ /* 0x000fea000b83ffff */
.L_x_21:
[----:B-1----:R-:W-:Y:S01]  /*1fa0*/  ULEA UR8, UR6, UR4, 0x3 ;  /* 0x0000000406087291 */ /* 0x002fe2000f8e18ff */
[----:B------:R-:W-:Y:S01]  /*1fb0*/  SHF.L.U32 R2, R15, 0x1f, RZ ;  /* 0x0000001f0f027819 */ /* 0x000fe200000006ff */
[----:B------:R-:W-:Y:S01]  /*1fc0*/  @!P1 SYNCS.ARRIVE.TRANS64.A1T0 RZ, [UR4+0x378], RZ ;  /* 0x000378ffffff99a7 */ /* 0x000fe20008100004 */
[----:B------:R-:W-:-:S06]  /*1fd0*/  UISETP.GT.AND UP0, UPT, UR15, UR14, UPT ;  /* 0x0000000e0f00728c */ /* 0x000fcc000bf04270 */
[----:B--2---:R1:W2:Y:S03]  /*1fe0*/  SYNCS.PHASECHK.TRANS64.TRYWAIT P0, [UR8+0x1b0], R2 ;  /* 0x0001b002ff0075a7 */ /* 0x0042a60008001108 */
[----:B------:R-:W-:Y:S05]  /*1ff0*/  BRA.U !UP0, `(.L_x_27) ;  /* 0x0000000108a87547 */ /* 0x000fea000b800000 */
[----:B------:R-:W-:Y:S01]  /*2000*/  UIADD3 UR21, UPT, UPT, UR7, UR24, URZ ;  /* 0x0000001807157290 */ /* 0x000fe2000fffe0ff */
[----:B------:R-:W-:-:S11]  /*2010*/  UMOV UR25, UR6 ;  /* 0x0000000600197c82 */ /* 0x000fd60008000000 */
.L_x_32:
[----:B-1----:R-:W-:Y:S01]  /*2020*/  ULEA UR17, UR25, UR4, 0x3 ;  /* 0x0000000419117291 */ /* 0x002fe2000f8e18ff */
[----:B--2---:R-:W-:Y:S01]  /*2030*/  @!P5 MOV R3, 0x1000 ;  /* 0x000010000003d802 */ /* 0x004fe20000000f00 */
[----:B--2---:R-:W-:Y:S10]  /*2040*/  @P0 BRA `(.L_x_28) ;  /* 0x00000000000c0947 */ /* 0x004ff40003800000 */
[----:B------:R-:W-:-:S04]  /*2050*/  SHF.L.U32 R5, R15, 0x1f, RZ ;  /* 0x0000001f0f057819 */ /* 0x000fc800000006ff */
[----:B------:R-:W2:Y:S02]  /*2060*/  SYNCS.PHASECHK.TRANS64.TRYWAIT P0, [UR17+0x1b0], R5 ;  /* 0x0001b005ff0075a7 */ /* 0x000ea40008001111 */
[----:B--2---:R-:W-:Y:S05]  /*2070*/  @!P0 BRA `(.L_x_29) ;  /* 0x0000006000b48947 */ /* 0x004fea0003800000 */
.L_x_28:
[----:B------:R2:W-:Y:S01]  /*2080*/  @!P5 SYNCS.ARRIVE.TRANS64 RZ, [UR17], R3 ;  /* 0x00000003ffffd9a7 */ /* 0x0005e20008000011 */
[----:B------:R-:W-:Y:S04]  /*2090*/  BSSY.RECONVERGENT B0, `(.L_x_30) ;  /* 0x0000003000007945 */ /* 0x000fe80003800200 */
[----:B------:R-:W-:Y:S05]  /*20a0*/  @P4 BRA `(.L_x_31) ;  /* 0x0000000000044947 */ /* 0x000fea0003800000 */
[----:B------:R-:W-:Y:S05]  /*20b0*/  BPT.TRAP 0x1 ;  /* 0x000000040000795c */ /* 0x000fea0000300000 */
.L_x_31:
[----:B------:R-:W-:Y:S05]  /*20c0*/  BSYNC.RECONVERGENT B0 ;  /* 0x0000000000007941 */ /* 0x000fea0003800200 */
.L_x_30:
        /* <DEDUP_REMOVED lines=20> */
[----:B------:R-:W-:Y:S01]  /*2210*/  UIADD3 UR8, UPT, UPT, UR8, 0x1d800, URZ ;  /* 0x0001d80008087890 */ /* 0x000fe2000fffe0ff */
[----:B------:R-:W-:Y:S01]  /*2220*/  UMOV UR9, UR17 ;  /* 0x0000001100097c82 */ /* 0x000fe20008000000 */
[----:B------:R-:W-:Y:S01]  /*2230*/  UMOV UR10, UR18 ;  /* 0x00000012000a7c82 */ /* 0x000fe20008000000 */
[----:B------:R-:W-:Y:S01]  /*2240*/  UIADD3 UR24, UPT, UPT, UR24, 0x1, URZ ;  /* 0x0000000118187890 */ /* 0x000fe2000fffe0ff */
[----:B------:R-:W-:-:S03]  /*2250*/  UMOV UR25, UR6 ;  /* 0x0000000600197c82 */ /* 0x000fc60008000000 */
[----:B------:R1:W-:Y:S01]  /*2260*/  UTMALDG.3D [UR16], [UR30], desc[UR26] ;  /* 0x00001a101e0075b4 */ /* 0x0003e20008011000 */
[----:B------:R-:W-:Y:S01]  /*2270*/  UISETP.NE.AND UP0, UPT, UR24, UR21, UPT ;  /* 0x000000151800728c */ /* 0x000fe2000bf05270 */
[----:B------:R1:W-:Y:S08]  /*2280*/  UTMALDG.3D [UR8], [UR28], desc[UR26] ;  /* 0x00001a081c0075b4 */ /* 0x0003f00008011000 */
[----:B------:R-:W-:Y:S05]  /*2290*/  BRA.U UP0, `(.L_x_32) ;  /* 0xfffffffd00607547 */ /* 0x000fea000b83ffff */
.L_x_27:
[C---:B-1----:R-:W-:Y:S01]  /*22a0*/  LEA R2, R14.reuse, UR4, 0x3 ;  /* 0x000000040e027c11 */ /* 0x042fe2000f8e18ff */
[----:B------:R-:W-:Y:S01]  /*22b0*/  NOP ;  /* 0x0000000000007918 */ /* 0x000fe20000000000 */
[----:B--2---:R-:W-:Y:S02]  /*22c0*/  SHF.L.U32 R3, R13, 0x1f, RZ ;  /* 0x0000001f0d037819 */ /* 0x004fe400000006ff */
[----:B------:R-:W-:Y:S02]  /*22d0*/  LEA R4, R14, UR4, 0x4 ;  /* 0x000000040e047c11 */ /* 0x000fe4000f8e20ff */
[----:B------:R-:W1:Y:S02]  /*22e0*/  SYNCS.PHASECHK.TRANS64.TRYWAIT P0, [R2+URZ+0x380], R3 ;  /* 0x00038003020075a7 */ /* 0x000e6400080011ff */
[----:B-1----:R-:W-:Y:S05]  /*22f0*/  @!P0 BRA `(.L_x_33) ;  /* 0x00000060002c8947 */ /* 0x002fea0003800000 */
.L_x_149:
[----:B------:R-:W2:Y:S01]  /*2300*/  LDS.128 R4, [R4+0x410] ;  /* 0x0004100004047984 */ /* 0x000ea20000000c00 */
[----:B---3--:R-:W-:Y:S01]  /*2310*/  ISETP.GE.AND P0, PT, R40, 0x1, PT ;  /* 0x000000012800780c */ /* 0x008fe20003f06270 */
[----:B-1----:R-:W-:Y:S01]  /*2320*/  VIADD R2, R2, 0x390 ;  /* 0x0000039002027836 */ /* 0x002fe20000000000 */
[----:B------:R-:W-:Y:S01]  /*2330*/  @!PT LDS RZ, [RZ] ;  /* 0x00000000fffff984 */ /* 0x000fe20000000800 */
[----:B------:R-:W-:Y:S01]  /*2340*/  @!PT LDS RZ, [RZ] ;  /* 0x00000000fffff984 */ /* 0x000fe20000000800 */
[----:B------:R-:W-:Y:S01]  /*2350*/  @!PT LDS RZ, [RZ] ;  /* 0x00000000fffff984 */ /* 0x000fe20000000800 */
[----:B------:R-:W-:Y:S01]  /*2360*/  @!PT LDS RZ, [RZ] ;  /* 0x00000000fffff984 */ /* 0x000fe20000000800 */
[----:B------:R1:W-:Y:S06]  /*2370*/  MEMBAR.ALL.CTA ;  /* 0x0000000000007992 */ /* 0x0003ec0000008000 */
[----:B-1----:R-:W1:Y:S01]  /*2380*/  FENCE.VIEW.ASYNC.S ;  /* 0x00000000000073c6 */ /* 0x002e620000000000 */
[----:B------:R-:W-:-:S04]  /*2390*/  PRMT R2, RZ, 0x654, R2 ;  /* 0x00000654ff027816 */ /* 0x000fc80000000002 */
[----:B-1----:R1:W-:Y:S01]  /*23a0*/  SYNCS.ARRIVE.TRANS64.RED.A1T0 RZ, [R2+URZ], RZ ;  /* 0x000000ff02ff79a7 */ /* 0x0023e200081004ff */
[----:B--2---:R-:W-:-:S13]  /*23b0*/  LOP3.LUT P2, RZ, R6, 0x1, RZ, 0xc0, !PT ;  /* 0x0000000106ff7812 */ /* 0x004fda000784c0ff */
[----:B------:R-:W-:Y:S01]  /*23c0*/  @P2 SHF.R.U32.HI R3, RZ, 0x10, R5 ;  /* 0x00000010ff032819 */ /* 0x000fe20000011605 */
[----:B------:R-:W-:Y:S01]  /*23d0*/  VOTEU.ANY UP0, P2 ;  /* 0x0000000000ff7886 */ /* 0x000fe20001000100 */
[----:B------:R-:W-:Y:S02]  /*23e0*/  @P2 MOV R11, R4 ;  /* 0x00000004000b2202 */ /* 0x000fe40000000f00 */
[----:B------:R-:W-:Y:S02]  /*23f0*/  @P2 R2UR.BROADCAST UR8, R3 ;  /* 0x00000000030822ca */ /* 0x000fe400008e0000 */
[----:B------:R-:W-:-:S11]  /*2400*/  @P2 LOP3.LUT R8, R5, 0xffff, RZ, 0xc0, !PT ;  /* 0x0000ffff05082812 */ /* 0x000fd600078ec0ff */
[----:B------:R-:W-:Y:S01]  /*2410*/  @UP0 UMOV UR36, UR8 ;  /* 0x0000000800240c82 */ /* 0x000fe20008000000 */
[----:B-1----:R-:W-:Y:S05]  /*2420*/  @!P0 BRA `(.L_x_34) ;  /* 0x0000000000b88947 */ /* 0x002fea0003800000 */
[----:B------:R-:W4:Y:S01]  /*2430*/  LDC.64 R4, c[0x0][0xb18] ;  /* 0x0002c600ff047b82 */ /* 0x000f220000000a00 */
[----:B------:R-:W-:-:S07]  /*2440*/  ISETP.NE.AND P3, PT, R40, 0x1, PT ;  /* 0x000000012800780c */ /* 0x000fce0003f65270 */
[----:B------:R-:W1:Y:S08]  /*2450*/  LDC.64 R6, c[0x0][0xb10] ;  /* 0x0002c400ff067b82 */ /* 0x000e700000000a00 */
[----:B------:R-:W2:Y:S08]  /*2460*/  LDC R16, c[0x0][0xb20] ;  /* 0x0002c800ff107b82 */ /* 0x000eb00000000800 */
[----:B------:R-:W3:Y:S01]  /*2470*/  LDC R18, c[0x0][0xb0c] ;  /* 0x0002c300ff127b82 */ /* 0x000ee20000000800 */
[----:B----4-:R-:W-:Y:S01]  /*2480*/  IMAD.HI.U32 R17, R0, R5, RZ ;  /* 0x0000000500117227 */ /* 0x010fe200078e00ff */
[----:B------:R-:W-:-:S03]  /*2490*/  ISETP.NE.AND P0, PT, R4, 0x1, PT ;  /* 0x000000010400780c */ /* 0x000fc60003f05270 */
[----:B------:R-:W-:-:S03]  /*24a0*/  IMAD.HI.U32 R5, R8, R5, RZ ;  /* 0x0000000508057227 */ /* 0x000fc600078e00ff */
[----:B------:R-:W4:Y:S01]  /*24b0*/  LDC.64 R2, c[0x0][0xb28] ;  /* 0x0002ca00ff027b82 */ /* 0x000f220000000a00 */
[----:B-1----:R-:W-:-:S04]  /*24c0*/  IMAD.HI.U32 R20, R9, R6, RZ ;  /* 0x0000000609147227 */ /* 0x002fc800078e00ff */
[----:B------:R-:W-:Y:S01]  /*24d0*/  IMAD.HI.U32 R22, R11, R6, RZ ;  /* 0x000000060b167227 */ /* 0x000fe200078e00ff */
[----:B------:R-:W-:Y:S02]  /*24e0*/  SHF.R.U32.HI R20, RZ, R7, R20 ;  /* 0x00000007ff147219 */ /* 0x000fe40000011614 */
[-C--:B--2---:R-:W-:Y:S02]  /*24f0*/  SHF.R.U32.HI R17, RZ, R16.reuse, R17 ;  /* 0x00000010ff117219 */ /* 0x084fe40000011611 */
[----:B------:R-:W-:Y:S02]  /*2500*/  SHF.R.U32.HI R5, RZ, R16, R5 ;  /* 0x00000010ff057219 */ /* 0x000fe40000011605 */
[----:B------:R-:W-:Y:S02]  /*2510*/  SEL R17, R0, R17, !P0 ;  /* 0x0000001100117207 */ /* 0x000fe40004000000 */
[----:B------:R-:W-:Y:S02]  /*2520*/  SHF.R.U32.HI R22, RZ, R7, R22 ;  /* 0x00000007ff167219 */ /* 0x000fe40000011616 */
[----:B---3--:R-:W-:-:S02]  /*2530*/  ISETP.NE.AND P1, PT, R18, 0x1, PT ;  /* 0x000000011200780c */ /* 0x008fc40003f25270 */
[----:B------:R-:W-:Y:S02]  /*2540*/  SEL R5, R8, R5, !P0 ;  /* 0x0000000508057207 */ /* 0x000fe40004000000 */
[----:B------:R-:W-:Y:S02]  /*2550*/  SEL R19, R9, R20, !P1 ;  /* 0x0000001409137207 */ /* 0x000fe40004800000 */
[----:B------:R-:W-:Y:S01]  /*2560*/  SEL R7, R11, R22, !P1 ;  /* 0x000000160b077207 */ /* 0x000fe20004800000 */
[----:B----4-:R-:W-:-:S04]  /*2570*/  IMAD.HI.U32 R20, R17, R2, RZ ;  /* 0x0000000211147227 */ /* 0x010fc800078e00ff */
[----:B------:R-:W-:Y:S01]  /*2580*/  IMAD.HI.U32 R6, R19, R2, RZ ;  /* 0x0000000213067227 */ /* 0x000fe200078e00ff */
[----:B------:R-:W-:-:S04]  /*2590*/  @P3 SHF.R.U32.HI R17, RZ, R3, R20 ;  /* 0x00000003ff113219 */ /* 0x000fc80000011614 */
[----:B------:R-:W-:Y:S01]  /*25a0*/  @P3 SHF.R.U32.HI R19, RZ, R3, R6 ;  /* 0x00000003ff133219 */ /* 0x000fe20000011606 */
[----:B------:R-:W-:-:S04]  /*25b0*/  IMAD R17, R40, R17, RZ ;  /* 0x0000001128117224 */ /* 0x000fc800078e02ff */
[----:B------:R-:W-:Y:S01]  /*25c0*/  IMAD R6, R40, R19, RZ ;  /* 0x0000001328067224 */ /* 0x000fe200078e02ff */
[C---:B------:R-:W-:Y:S02]  /*25d0*/  ISETP.GE.AND P0, PT, R5.reuse, R17, PT ;  /* 0x000000110500720c */ /* 0x040fe40003f06270 */
[----:B------:R-:W-:Y:S02]  /*25e0*/  IADD3 R17, PT, PT, -R5, RZ, RZ ;  /* 0x000000ff05117210 */ /* 0x000fe40007ffe1ff */
[----:B------:R-:W-:Y:S01]  /*25f0*/  ISETP.GE.OR P0, PT, R7, R6, P0 ;  /* 0x000000060700720c */ /* 0x000fe20000706670 */
[----:B------:R-:W-:-:S04]  /*2600*/  IMAD.HI.U32 R6, R5, R2, RZ ;  /* 0x0000000205067227 */ /* 0x000fc800078e00ff */
[----:B------:R-:W-:Y:S01]  /*2610*/  IMAD R8, R4, R17, R8 ;  /* 0x0000001104087224 */ /* 0x000fe200078e0208 */
[----:B------:R-:W-:-:S04]  /*2620*/  SHF.R.U32.HI R6, RZ, R3, R6 ;  /* 0x00000003ff067219 */ /* 0x000fc80000011606 */
[----:B------:R-:W-:-:S03]  /*2630*/  SEL R6, R5, R6, !P3 ;  /* 0x0000000605067207 */ /* 0x000fc60005800000 */
[----:B------:R-:W-:-:S04]  /*2640*/  @!P0 IMAD.HI.U32 R16, R7, R2, RZ ;  /* 0x0000000207108227 */ /* 0x000fc800078e00ff */
[----:B------:R-:W-:Y:S01]  /*2650*/  IMAD.MOV R2, RZ, RZ, -R6 ;  /* 0x000000ffff027224 */ /* 0x000fe200078e0a06 */
[----:B------:R-:W-:-:S03]  /*2660*/  @!P0 SHF.R.U32.HI R16, RZ, R3, R16 ;  /* 0x00000003ff108219 */ /* 0x000fc60000011610 */
[----:B------:R-:W-:Y:S01]  /*2670*/  IMAD R2, R40, R2, R5 ;  /* 0x0000000228027224 */ /* 0x000fe200078e0205 */
[----:B------:R-:W-:-:S05]  /*2680*/  @!P0 SEL R3, R7, R16, !P3 ;  /* 0x0000001007038207 */ /* 0x000fca0005800000 */
[--C-:B------:R-:W-:Y:S02]  /*2690*/  @!P0 IMAD.IADD R6, R6, 0x1, -R3.reuse ;  /* 0x0000000106068824 */ /* 0x100fe400078e0a03 */
[----:B------:R-:W-:Y:S01]  /*26a0*/  @!P0 IMAD R3, R2, R19, R3 ;  /* 0x0000001302038224 */ /* 0x000fe200078e0203 */
[----:B------:R-:W-:Y:S01]  /*26b0*/  IADD3 R2, PT, PT, -R7, RZ, RZ ;  /* 0x000000ff07027210 */ /* 0x000fe20007ffe1ff */
[----:B------:R-:W-:Y:S02]  /*26c0*/  @!P0 IMAD R5, R40, R6, R7 ;  /* 0x0000000628058224 */ /* 0x000fe400078e0207 */
[----:B------:R-:W-:Y:S02]  /*26d0*/  @!P0 IMAD.MOV.U32 R7, RZ, RZ, R3 ;  /* 0x000000ffff078224 */ /* 0x000fe400078e0003 */
[----:B------:R-:W-:Y:S02]  /*26e0*/  IMAD R2, R18, R2, R11 ;  /* 0x0000000212027224 */ /* 0x000fe400078e020b */
[----:B------:R-:W-:-:S02]  /*26f0*/  IMAD R8, R5, R4, R8 ;  /* 0x0000000405087224 */ /* 0x000fc400078e0208 */
[----:B------:R-:W-:Y:S02]  /*2700*/  IMAD R11, R7, R18, R2 ;  /* 0x00000012070b7224 */ /* 0x000fe400078e0202 */
.L_x_34:
[----:B------:R-:W1:Y:S02]  /*2710*/  LDCU UR8, c[0x0][0xb30] ;  /* 0x00016600ff0877ac */ /* 0x000e640008000800 */
[----:B-1----:R-:W-:-:S09]  /*2720*/  UISETP.NE.AND UP0, UPT, UR8, 0x1, UPT ;  /* 0x000000010800788c */ /* 0x002fd2000bf05270 */
[----:B------:R-:W-:Y:S05]  /*2730*/  BRA.U UP0, `(.L_x_35) ;  /* 0x0000000100407547 */ /* 0x000fea000b800000 */
[----:B------:R-:W1:Y:S08]  /*2740*/  LDC.64 R4, c[0x0][0xb10] ;  /* 0x0002c400ff047b82 */ /* 0x000e700000000a00 */
[----:B------:R-:W2:Y:S08]  /*2750*/  LDC.64 R2, c[0x0][0xb18] ;  /* 0x0002c600ff027b82 */ /* 0x000eb00000000a00 */
[----:B------:R-:W3:Y:S08]  /*2760*/  LDC R6, c[0x0][0xb20] ;  /* 0x0002c800ff067b82 */ /* 0x000ef00000000800 */
[----:B------:R-:W4:Y:S01]  /*2770*/  LDC R16, c[0x0][0xb0c] ;  /* 0x0002c300ff107b82 */ /* 0x000f220000000800 */
[----:B-1----:R-:W-:-:S05]  /*2780*/  IMAD.HI.U32 R4, R11, R4, RZ ;  /* 0x000000040b047227 */ /* 0x002fca00078e00ff */
[----:B------:R-:W-:Y:S01]  /*2790*/  SHF.R.U32.HI R4, RZ, R5, R4 ;  /* 0x00000005ff047219 */ /* 0x000fe20000011604 */
[----:B--2---:R-:W-:Y:S01]  /*27a0*/  IMAD.HI.U32 R3, R8, R3, RZ ;  /* 0x0000000308037227 */ /* 0x004fe200078e00ff */
[----:B------:R-:W-:-:S04]  /*27b0*/  ISETP.NE.AND P0, PT, R2, 0x1, PT ;  /* 0x000000010200780c */ /* 0x000fc80003f05270 */
[----:B---3--:R-:W-:-:S04]  /*27c0*/  SHF.R.U32.HI R3, RZ, R6, R3 ;  /* 0x00000006ff037219 */ /* 0x008fc80000011603 */
[----:B------:R-:W-:Y:S02]  /*27d0*/  SEL R3, R8, R3, !P0 ;  /* 0x0000000308037207 */ /* 0x000fe40004000000 */
[----:B----4-:R-:W-:-:S04]  /*27e0*/  ISETP.NE.AND P1, PT, R16, 0x1, PT ;  /* 0x000000011000780c */ /* 0x010fc80003f25270 */
[----:B------:R-:W-:-:S05]  /*27f0*/  SEL R4, R11, R4, !P1 ;  /* 0x000000040b047207 */ /* 0x000fca0004800000 */
[----:B------:R-:W-:Y:S02]  /*2800*/  IMAD.IADD R5, R3, 0x1, -R4 ;  /* 0x0000000103057824 */ /* 0x000fe400078e0a04 */
[----:B------:R-:W-:Y:S02]  /*2810*/  IMAD.IADD R3, R4, 0x1, -R3 ;  /* 0x0000000104037824 */ /* 0x000fe400078e0a03 */
[----:B------:R-:W-:Y:S02]  /*2820*/  IMAD R11, R5, R16, R11 ;  /* 0x00000010050b7224 */ /* 0x000fe400078e020b */
[----:B------:R-:W-:-:S07]  /*2830*/  IMAD R8, R3, R2, R8 ;  /* 0x0000000203087224 */ /* 0x000fce00078e0208 */
.L_x_35:
[----:B------:R-:W-:Y:S01]  /*2840*/  VIADD R14, R14, 0x1 ;  /* 0x000000010e0e7836 */ /* 0x000fe20000000000 */
[----:B------:R-:W-:Y:S01]  /*2850*/  PLOP3.LUT P1, PT, PT, PT, PT, 0x80, 0x8 ;  /* 0x000000000008781c */ /* 0x000fe20003f2f070 */
[----:B------:R-:W-:Y:S02]  /*2860*/  IMAD.IADD R97, R11, 0x1, R90 ;  /* 0x000000010b617824 */ /* 0x000fe400078e025a */
[----:B------:R-:W-:Y:S01]  /*2870*/  IMAD.IADD R91, R8, 0x1, R79 ;  /* 0x00000001085b7824 */ /* 0x000fe200078e024f */
[----:B------:R-:W-:-:S04]  /*2880*/  ISETP.NE.AND P0, PT, R14, 0x2, PT ;  /* 0x000000020e00780c */ /* 0x000fc80003f05270 */
[----:B------:R-:W-:Y:S02]  /*2890*/  SEL R2, RZ, 0x1, P0 ;  /* 0x00000001ff027807 */ /* 0x000fe40000000000 */
[----:B------:R-:W-:Y:S02]  /*28a0*/  SEL R14, R14, RZ, P0 ;  /* 0x000000ff0e0e7207 */ /* 0x000fe40000000000 */
[----:B------:R-:W-:Y:S01]  /*28b0*/  LOP3.LUT R13, R13, R2, RZ, 0x3c, !PT ;  /* 0x000000020d0d7212 */ /* 0x000fe200078e3cff */
[----:B------:R-:W-:Y:S06]  /*28c0*/  @P2 BRA `(.L_x_36) ;  /* 0xfffffff000a02947 */ /* 0x000fec000383ffff */
[----:B------:R-:W-:Y:S01]  /*28d0*/  UIADD3 UR4, UPT, UPT, UR4, 0x1b0, URZ ;  /* 0x000001b004047890 */ /* 0x000fe2000fffe0ff */
[----:B------:R-:W-:-:S03]  /*28e0*/  SHF.L.U32 R3, R15, 0x1f, RZ ;  /* 0x0000001f0f037819 */ /* 0x000fc600000006ff */
[----:B------:R-:W-:-:S09]  /*28f0*/  ULEA UR5, UR6, UR4, 0x3 ;  /* 0x0000000406057291 */ /* 0x000fd2000f8e18ff */
[----:B------:R-:W1:Y:S02]  /*2900*/  SYNCS.PHASECHK.TRANS64.TRYWAIT P0, [UR5], R3 ;  /* 0x00000003ff0075a7 */ /* 0x000e640008001105 */
[----:B-1----:R-:W-:Y:S05]  /*2910*/  @!P0 BRA `(.L_x_37) ;  /* 0x0000005800b88947 */ /* 0x002fea0003800000 */
.L_x_151:
[----:B------:R-:W-:-:S04]  /*2920*/  UIADD3 UR6, UPT, UPT, UR6, 0x1, URZ ;  /* 0x0000000106067890 */ /* 0x000fc8000fffe0ff */
[----:B------:R-:W-:-:S04]  /*2930*/  UISETP.NE.AND UP0, UPT, UR6, 0x36, UPT ;  /* 0x000000360600788c */ /* 0x000fc8000bf05270 */
[----:B------:R-:W-:Y:S02]  /*2940*/  USEL UR7, URZ, 0x1, UP0 ;  /* 0x00000001ff077887 */ /* 0x000fe40008000000 */
[----:B------:R-:W-:-:S04]  /*2950*/  USEL UR6, UR6, URZ, UP0 ;  /* 0x000000ff06067287 */ /* 0x000fc80008000000 */
[----:B------:R-:W-:Y:S01]  /*2960*/  ULEA UR5, UR6, UR4, 0x3 ;  /* 0x0000000406057291 */ /* 0x000fe2000f8e18ff */
[----:B------:R-:W-:-:S04]  /*2970*/  LOP3.LUT R2, R15, UR7, RZ, 0x3c, !PT ;  /* 0x000000070f027c12 */ /* 0x000fc8000f8e3cff */
[----:B-1----:R-:W-:-:S04]  /*2980*/  SHF.L.U32 R3, R2, 0x1f, RZ ;  /* 0x0000001f02037819 */ /* 0x002fc800000006ff */
[----:B------:R-:W1:Y:S02]  /*2990*/  SYNCS.PHASECHK.TRANS64.TRYWAIT P0, [UR5], R3 ;  /* 0x00000003ff0075a7 */ /* 0x000e640008001105 */
[----:B-1----:R-:W-:Y:S05]  /*29a0*/  @!P0 BRA `(.L_x_38) ;  /* 0x0000005800ac8947 */ /* 0x002fea0003800000 */
.L_x_153:
        /* <DEDUP_REMOVED lines=9> */
.L_x_155:
        /* <DEDUP_REMOVED lines=9> */
.L_x_157:
        /* <DEDUP_REMOVED lines=9> */
.L_x_159:
        /* <DEDUP_REMOVED lines=9> */
.L_x_161:
        /* <DEDUP_REMOVED lines=9> */
.L_x_163:
        /* <DEDUP_REMOVED lines=9> */
.L_x_165:
        /* <DEDUP_REMOVED lines=9> */
.L_x_167:
        /* <DEDUP_REMOVED lines=9> */
.L_x_169:
        /* <DEDUP_REMOVED lines=9> */
.L_x_171:
        /* <DEDUP_REMOVED lines=9> */
.L_x_173:
        /* <DEDUP_REMOVED lines=9> */
.L_x_175:
        /* <DEDUP_REMOVED lines=9> */
.L_x_177:
        /* <DEDUP_REMOVED lines=9> */
.L_x_179:
        /* <DEDUP_REMOVED lines=9> */
.L_x_181:
        /* <DEDUP_REMOVED lines=9> */
.L_x_183:
        /* <DEDUP_REMOVED lines=9> */
.L_x_185:
        /* <DEDUP_REMOVED lines=9> */
.L_x_187:
        /* <DEDUP_REMOVED lines=9> */
.L_x_189:
        /* <DEDUP_REMOVED lines=9> */
.L_x_191:
        /* <DEDUP_REMOVED lines=9> */
.L_x_193:
        /* <DEDUP_REMOVED lines=9> */
.L_x_195:
        /* <DEDUP_REMOVED lines=9> */
.L_x_197:
        /* <DEDUP_REMOVED lines=9> */
.L_x_199:
        /* <DEDUP_REMOVED lines=9> */
.L_x_201:
        /* <DEDUP_REMOVED lines=9> */
.L_x_203:
        /* <DEDUP_REMOVED lines=9> */
.L_x_205:
        /* <DEDUP_REMOVED lines=9> */
.L_x_207:
        /* <DEDUP_REMOVED lines=9> */
.L_x_209:
        /* <DEDUP_REMOVED lines=9> */
.L_x_211:
        /* <DEDUP_REMOVED lines=9> */
.L_x_213:
        /* <DEDUP_REMOVED lines=9> */
.L_x_215:
        /* <DEDUP_REMOVED lines=9> */
.L_x_217:
        /* <DEDUP_REMOVED lines=9> */
.L_x_219:
        /* <DEDUP_REMOVED lines=9> */
.L_x_221:
        /* <DEDUP_REMOVED lines=9> */
.L_x_223:
        /* <DEDUP_REMOVED lines=9> */
.L_x_225:
        /* <DEDUP_REMOVED lines=9> */
.L_x_227:
        /* <DEDUP_REMOVED lines=9> */
.L_x_229:
        /* <DEDUP_REMOVED lines=9> */
.L_x_231:
        /* <DEDUP_REMOVED lines=9> */
.L_x_233:
        /* <DEDUP_REMOVED lines=9> */
.L_x_235:
        /* <DEDUP_REMOVED lines=9> */
.L_x_237:
        /* <DEDUP_REMOVED lines=9> */
.L_x_239:
        /* <DEDUP_REMOVED lines=9> */
.L_x_241:
        /* <DEDUP_REMOVED lines=9> */
.L_x_243:
        /* <DEDUP_REMOVED lines=9> */
.L_x_245:
        /* <DEDUP_REMOVED lines=9> */
.L_x_247:
        /* <DEDUP_REMOVED lines=9> */
.L_x_249:
        /* <DEDUP_REMOVED lines=9> */
.L_x_251:
        /* <DEDUP_REMOVED lines=9> */
.L_x_253:
        /* <DEDUP_REMOVED lines=9> */
.L_x_255:
[----:B------:R-:W-:-:S04]  /*4660*/  UIADD3 UR6, UPT, UPT, UR6, 0x1, URZ ;  /* 0x0000000106067890 */ /* 0x000fc8000fffe0ff */
[----:B------:R-:W-:-:S04]  /*4670*/  UISETP.NE.AND UP0, UPT, UR6, 0x36, UPT ;  /* 0x000000360600788c */ /* 0x000fc8000bf05270 */
[----:B------:R-:W-:Y:S02]  /*4680*/  USEL UR5, URZ, 0x1, UP0 ;  /* 0x00000001ff057887 */ /* 0x000fe40008000000 */
[----:B------:R-:W-:-:S04]  /*4690*/  USEL UR6, UR6, URZ, UP0 ;  /* 0x000000ff06067287 */ /* 0x000fc80008000000 */
[----:B------:R-:W-:Y:S01]  /*46a0*/  ULEA UR6, UR6, UR4, 0x3 ;  /* 0x0000000406067291 */ /* 0x000fe2000f8e18ff */
[----:B-1----:R-:W-:-:S04]  /*46b0*/  LOP3.LUT R3, R2, UR5, RZ, 0x3c, !PT ;  /* 0x0000000502037c12 */ /* 0x002fc8000f8e3cff */
[----:B------:R-:W-:Y:S01]  /*46c0*/  SHF.L.U32 R3, R3, 0x1f, RZ ;  /* 0x0000001f03037819 */ /* 0x000fe200000006ff */
[----:B----4-:R-:W-:-:S07]  /*46d0*/  IMAD.U32 R0, RZ, RZ, UR6 ;  /* 0x00000006ff007e24 */ /* 0x010fce000f8e00ff */
.L_x_90:
[----:B-1----:R1:W2:Y:S02]  /*46e0*/  SYNCS.PHASECHK.TRANS64.TRYWAIT P0, [R0+URZ], R3 ;  /* 0x00000003000075a7 */ /* 0x0022a400080011ff */
[----:B--2---:R-:W-:Y:S05]  /*46f0*/  @!P0 NANOSLEEP.SYNCS 0x989680 ;  /* 0x009896800000895d */ /* 0x004fea0003900000 */
[----:B------:R-:W2:Y:S02]  /*4700*/  @!P0 SYNCS.PHASECHK.TRANS64 P0, [R0+URZ], R3 ;  /* 0x00000003000085a7 */ /* 0x000ea400080010ff */
[----:B--2---:R-:W-:Y:S05]  /*4710*/  @P0 EXIT ;  /* 0x000000000000094d */ /* 0x004fea0003800000 */
[----:B------:R-:W-:Y:S05]  /*4720*/  BRA `(.L_x_90) ;  /* 0xfffffffc00ec7947 */ /* 0x000fea000383ffff */
.L_x_18:
[----:B------:R-:W-:-:S04]  /*4730*/  UISETP.NE.AND UP1, UPT, UR37, URZ, UPT ;  /* 0x000000ff2500728c */ /* 0x000fc8000bf25270 */
[----:B------:R-:W-:-:S09]  /*4740*/  UISETP.NE.OR UP1, UPT, UR8, 0x1, UP1 ;  /* 0x000000010800788c */ /* 0x000fd20008f25670 */
[----:B------:R-:W-:Y:S05]  /*4750*/  BRA.U UP1, `(.L_x_91) ;  /* 0x0000000501487547 */ /* 0x000fea000b800000 */
[----:B------:R-:W-:Y:S01]  /*4760*/  ISETP.NE.AND P2, PT, R2, RZ, PT ;  /* 0x000000ff0200720c */ /* 0x000fe20003f45270 */
[----:B------:R-:W-:Y:S01]  /*4770*/  IMAD.MOV.U32 R12, RZ, RZ, 0x1 ;  /* 0x00000001ff0c7424 */ /* 0x000fe200078e00ff */
[----:B------:R-:W-:Y:S02]  /*4780*/  CS2R R10, SRZ ;  /* 0x00000000000a7805 */ /* 0x000fe4000001ff00 */
[----:B------:R-:W-:Y:S01]  /*4790*/  CS2R R8, SRZ ;  /* 0x0000000000087805 */ /* 0x000fe2000001ff00 */
[----:B------:R-:W-:Y:S01]  /*47a0*/  UMOV UR4, 0x400 ;  /* 0x0000040000047882 */ /* 0x000fe20000000000 */
[----:B------:R-:W-:Y:S01]  /*47b0*/  UMOV UR6, URZ ;  /* 0x000000ff00067c82 */ /* 0x000fe20008000000 */
[----:B------:R-:W-:-:S12]  /*47c0*/  ULEA UR37, UR37, UR4, 0x18 ;  /* 0x0000000425257291 */ /* 0x000fd8000f8ec0ff */
.L_x_95:
[----:B------:R-:W-:Y:S02]  /*47d0*/  LEA R0, R8, UR37, 0x3 ;  /* 0x0000002508007c11 */ /* 0x000fe4000f8e18ff */
[----:B------:R-:W-:-:S03]  /*47e0*/  SHF.L.U32 R5, R9, 0x1f, RZ ;  /* 0x0000001f09057819 */ /* 0x000fc600000006ff */
[----:B------:R-:W-:Y:S01]  /*47f0*/  VIADD R4, R0, 0x3f0 ;  /* 0x000003f000047836 */ /* 0x000fe20000000000 */
[----:B------:R-:W1:Y:S02]  /*4800*/  SYNCS.PHASECHK.TRANS64.TRYWAIT P0, [R0+URZ+0x3e0], R5 ;  /* 0x0003e005000075a7 */ /* 0x000e6400080011ff */
[----:B-1----:R-:W-:Y:S05]  /*4810*/  @!P0 BRA `(.L_x_92) ;  /* 0x0000004c00f08947 */ /* 0x002fea0003800000 */
.L_x_256:
[----:B------:R-:W-:Y:S01]  /*4820*/  ULEA UR5, UR6, UR37, 0x3 ;  /* 0x0000002506057291 */ /* 0x000fe2000f8e18ff */
[----:B------:R-:W-:Y:S02]  /*4830*/  PRMT R4, RZ, 0x654, R4 ;  /* 0x00000654ff047816 */ /* 0x000fe40000000004 */
[----:B-1----:R-:W-:Y:S01]  /*4840*/  SHF.L.U32 R5, R12, 0x1f, RZ ;  /* 0x0000001f0c057819 */ /* 0x002fe200000006ff */
[----:B------:R-:W-:Y:S01]  /*4850*/  UIADD3 UR4, UPT, UPT, UR5, 0x380, URZ ;  /* 0x0000038005047890 */ /* 0x000fe2000fffe0ff */
[----:B------:R1:W-:Y:S05]  /*4860*/  SYNCS.ARRIVE.TRANS64.RED.A1T0 RZ, [R4+URZ], RZ ;  /* 0x000000ff04ff79a7 */ /* 0x0003ea00081004ff */
[----:B------:R-:W-:Y:S01]  /*4870*/  IMAD.U32 R7, RZ, RZ, UR4 ;  /* 0x00000004ff077e24 */ /* 0x000fe2000f8e00ff */
[----:B------:R-:W2:Y:S04]  /*4880*/  SYNCS.PHASECHK.TRANS64.TRYWAIT P0, [UR5+0x390], R5 ;  /* 0x00039005ff0075a7 */ /* 0x000ea80008001105 */
[----:B------:R-:W-:Y:S01]  /*4890*/  PRMT R6, R2, 0x654, R7 ;  /* 0x0000065402067816 */ /* 0x000fe20000000007 */
[----:B-1----:R-:W-:Y:S01]  /*48a0*/  @!P2 IMAD.MOV.U32 R4, RZ, RZ, 0x10 ;  /* 0x00000010ff04a424 */ /* 0x002fe200078e00ff */
[----:B--2---:R-:W-:Y:S06]  /*48b0*/  @!P0 BRA `(.L_x_93) ;  /* 0x0000004c00dc8947 */ /* 0x004fec0003800000 */
.L_x_258:
[----:B------:R-:W-:Y:S01]  /*48c0*/  ULEA UR4, UR6, UR37, 0x4 ;  /* 0x0000002506047291 */ /* 0x000fe2000f8e20ff */
[----:B------:R-:W-:Y:S01]  /*48d0*/  SEL R3, R6, R3, !P2 ;  /* 0x0000000306037207 */ /* 0x000fe20005000000 */
[----:B------:R-:W-:Y:S01]  /*48e0*/  UIADD3 UR5, UPT, UPT, UR5, 0x380, URZ ;  /* 0x0000038005057890 */ /* 0x000fe2000fffe0ff */
[----:B-1----:R-:W-:Y:S01]  /*48f0*/  LEA R0, R11, UR37, 0x3 ;  /* 0x000000250b007c11 */ /* 0x002fe2000f8e18ff */
[----:B------:R-:W-:Y:S01]  /*4900*/  UIADD3 UR4, UPT, UPT, UR4, 0x410, URZ ;  /* 0x0000041004047890 */ /* 0x000fe2000fffe0ff */
[----:B------:R-:W-:Y:S01]  /*4910*/  SHF.L.U32 R5, R10, 0x1f, RZ ;  /* 0x0000001f0a057819 */ /* 0x000fe200000006ff */
[----:B------:R1:W-:Y:S01]  /*4920*/  @!P2 SYNCS.ARRIVE.TRANS64.RED RZ, [R3+URZ], R4 ;  /* 0x0000000403ffa9a7 */ /* 0x0003e200080004ff */
[----:B------:R-:W-:Y:S01]  /*4930*/  UIADD3 UR6, UPT, UPT, UR6, 0x1, URZ ;  /* 0x0000000106067890 */ /* 0x000fe2000fffe0ff */
[----:B------:R-:W-:-:S03]  /*4940*/  VIADD R8, R8, 0x1 ;  /* 0x0000000108087836 */ /* 0x000fc60000000000 */
[----:B------:R-:W-:Y:S02]  /*4950*/  UISETP.NE.AND UP0, UPT, UR6, 0x2, UPT ;  /* 0x000000020600788c */ /* 0x000fe4000bf05270 */
[----:B------:R-:W-:Y:S06]  /*4960*/  UGETNEXTWORKID.BROADCAST [UR4], [UR5] ;  /* 0x00000000040073ca */ /* 0x000fec0008000100 */
[----:B------:R-:W-:Y:S01]  /*4970*/  USEL UR4, URZ, 0x1, UP0 ;  /* 0x00000001ff047887 */ /* 0x000fe20008000000 */
[----:B------:R-:W-:Y:S01]  /*4980*/  ISETP.NE.AND P0, PT, R8, 0x2, PT ;  /* 0x000000020800780c */ /* 0x000fe20003f05270 */
[----:B------:R-:W-:Y:S01]  /*4990*/  USEL UR6, UR6, URZ, UP0 ;  /* 0x000000ff06067287 */ /* 0x000fe20008000000 */
[----:B------:R-:W2:Y:S03]  /*49a0*/  SYNCS.PHASECHK.TRANS64.TRYWAIT P1, [R0+URZ+0x380], R5 ;  /* 0x00038005000075a7 */ /* 0x000ea600080211ff */
[----:B------:R-:W-:Y:S01]  /*49b0*/  LOP3.LUT R12, R12, UR4, RZ, 0x3c, !PT ;  /* 0x000000040c0c7c12 */ /* 0x000fe2000f8e3cff */
[----:B-12---:R-:W-:Y:S07]  /*49c0*/  @!P1 BRA `(.L_x_94) ;  /* 0x0000004c00b09947 */ /* 0x006fee0003800000 */
.L_x_259:
[C---:B------:R-:W-:Y:S01]  /*49d0*/  LEA R4, R11.reuse, UR37, 0x4 ;  /* 0x000000250b047c11 */ /* 0x040fe2000f8e20ff */
[----:B-1----:R-:W-:Y:S01]  /*49e0*/  VIADD R0, R0, 0x390 ;  /* 0x0000039000007836 */ /* 0x002fe20000000000 */
[----:B------:R-:W-:Y:S01]  /*49f0*/  SEL R8, R8, RZ, P0 ;  /* 0x000000ff08087207 */ /* 0x000fe20000000000 */
[----:B------:R-:W-:-:S03]  /*4a00*/  VIADD R11, R11, 0x1 ;  /* 0x000000010b0b7836 */ /* 0x000fc60000000000 */
[----:B------:R-:W1:Y:S01]  /*4a10*/  LDS.128 R4, [R4+0x410] ;  /* 0x0004100004047984 */ /* 0x000e620000000c00 */
[----:B------:R-:W-:Y:S02]  /*4a20*/  PRMT R0, RZ, 0x654, R0 ;  /* 0x00000654ff007816 */ /* 0x000fe40000000000 */
[C---:B------:R-:W-:Y:S01]  /*4a30*/  ISETP.NE.AND P1, PT, R11.reuse, 0x2, PT ;  /* 0x000000020b00780c */ /* 0x040fe20003f25270 */
[----:B------:R-:W-:Y:S01]  /*4a40*/  @!PT LDS RZ, [RZ] ;  /* 0x00000000fffff984 */ /* 0x000fe20000000800 */
[----:B------:R-:W-:Y:S01]  /*4a50*/  @!PT LDS RZ, [RZ] ;  /* 0x00000000fffff984 */ /* 0x000fe20000000800 */
[----:B------:R-:W-:Y:S01]  /*4a60*/  @!PT LDS RZ, [RZ] ;  /* 0x00000000fffff984 */ /* 0x000fe20000000800 */
[----:B------:R-:W-:Y:S01]  /*4a70*/  @!PT LDS RZ, [RZ] ;  /* 0x00000000fffff984 */ /* 0x000fe20000000800 */
[----:B------:R2:W-:Y:S06]  /*4a80*/  MEMBAR.ALL.CTA ;  /* 0x0000000000007992 */ /* 0x0005ec0000008000 */
[----:B--2---:R-:W2:Y:S01]  /*4a90*/  FENCE.VIEW.ASYNC.S ;  /* 0x00000000000073c6 */ /* 0x004ea20000000000 */
[----:B------:R-:W-:Y:S01]  /*4aa0*/  SEL R11, R11, RZ, P1 ;  /* 0x000000ff0b0b7207 */ /* 0x000fe20000800000 */
[----:B--2---:R2:W-:Y:S01]  /*4ab0*/  SYNCS.ARRIVE.TRANS64.RED.A1T0 RZ, [R0+URZ], RZ ;  /* 0x000000ff00ff79a7 */ /* 0x0045e200081004ff */
[----:B-1----:R-:W-:-:S02]  /*4ac0*/  LOP3.LUT P3, RZ, R6, 0x1, RZ, 0xc0, !PT ;  /* 0x0000000106ff7812 */ /* 0x002fc4000786c0ff */
[----:B------:R-:W-:-:S04]  /*4ad0*/  SEL R5, RZ, 0x1, P1 ;  /* 0x00000001ff057807 */ /* 0x000fc80000800000 */
[----:B------:R-:W-:Y:S02]  /*4ae0*/  LOP3.LUT R10, R10, R5, RZ, 0x3c, !PT ;  /* 0x000000050a0a7212 */ /* 0x000fe400078e3cff */
[----:B--2---:R-:W-:-:S04]  /*4af0*/  SEL R0, RZ, 0x1, P0 ;  /* 0x00000001ff007807 */ /* 0x004fc80000000000 */
[----:B------:R-:W-:Y:S01]  /*4b00*/  LOP3.LUT R9, R9, R0, RZ, 0x3c, !PT ;  /* 0x0000000009097212 */ /* 0x000fe200078e3cff */
[----:B------:R-:W-:Y:S06]  /*4b10*/  @P3 BRA `(.L_x_95) ;  /* 0xfffffffc002c3947 */ /* 0x000fec000383ffff */
[----:B------:R-:W-:Y:S01]  /*4b20*/  ULEA UR5, UR6, UR37, 0x3 ;  /* 0x0000002506057291 */ /* 0x000fe2000f8e18ff */
[----:B------:R-:W-:-:S08]  /*4b30*/  SHF.L.U32 R3, R12, 0x1f, RZ ;  /* 0x0000001f0c037819 */ /* 0x000fd000000006ff */
[----:B------:R-:W1:Y:S02]  /*4b40*/  SYNCS.PHASECHK.TRANS64 P0, [UR5+0x390], R3 ;  /* 0x00039003ff0075a7 */ /* 0x000e640008001005 */
[----:B-1----:R-:W-:Y:S05]  /*4b50*/  @P0 BRA `(.L_x_96) ;  /* 0x0000000000080947 */ /* 0x002fea0003800000 */
[----:B------:R-:W1:Y:S02]  /*4b60*/  SYNCS.PHASECHK.TRANS64.TRYWAIT P0, [UR5+0x390], R3 ;  /* 0x00039003ff0075a7 */ /* 0x000e640008001105 */
[----:B-1----:R-:W-:Y:S05]  /*4b70*/  @!P0 BRA `(.L_x_97) ;  /* 0x0000004c00588947 */ /* 0x002fea0003800000 */
.L_x_96:
[----:B------:R-:W-:-:S04]  /*4b80*/  UIADD3 UR4, UPT, UPT, UR6, 0x1, URZ ;  /* 0x0000000106047890 */ /* 0x000fc8000fffe0ff */
[----:B------:R-:W-:-:S04]  /*4b90*/  UISETP.NE.AND UP0, UPT, UR4, 0x2, UPT ;  /* 0x000000020400788c */ /* 0x000fc8000bf05270 */
[----:B------:R-:W-:Y:S02]  /*4ba0*/  USEL UR7, URZ, 0x1, UP0 ;  /* 0x00000001ff077887 */ /* 0x000fe40008000000 */
[----:B------:R-:W-:-:S04]  /*4bb0*/  USEL UR4, UR4, URZ, UP0 ;  /* 0x000000ff04047287 */ /* 0x000fc80008000000 */
[----:B------:R-:W-:Y:S01]  /*4bc0*/  ULEA UR4, UR4, UR37, 0x3 ;  /* 0x0000002504047291 */ /* 0x000fe2000f8e18ff */
[----:B-1----:R-:W-:-:S04]  /*4bd0*/  LOP3.LUT R3, R12, UR7, RZ, 0x3c, !PT ;  /* 0x000000070c037c12 */ /* 0x002fc8000f8e3cff */
[----:B------:R-:W-:-:S04]  /*4be0*/  SHF.L.U32 R0, R3, 0x1f, RZ ;  /* 0x0000001f03007819 */ /* 0x000fc800000006ff */
[----:B------:R-:W1:Y:S02]  /*4bf0*/  SYNCS.PHASECHK.TRANS64 P0, [UR4+0x390], R0 ;  /* 0x00039000ff0075a7 */ /* 0x000e640008001004 */
[----:B-1----:R-:W-:Y:S05]  /*4c00*/  @P0 EXIT ;  /* 0x000000000000094d */ /* 0x002fea0003800000 */
[----:B------:R-:W-:Y:S02]  /*4c10*/  SHF.L.U32 R3, R3, 0x1f, RZ ;  /* 0x0000001f03037819 */ /* 0x000fe400000006ff */
[----:B------:R-:W-:-:S07]  /*4c20*/  MOV R0, UR4 ;  /* 0x0000000400007c02 */ /* 0x000fce0008000f00 */
.L_x_98:
[----:B-1----:R1:W2:Y:S02]  /*4c30*/  SYNCS.PHASECHK.TRANS64.TRYWAIT P0, [R0+URZ+0x390], R3 ;  /* 0x00039003000075a7 */ /* 0x0022a400080011ff */
[----:B--2---:R-:W-:Y:S05]  /*4c40*/  @!P0 NANOSLEEP.SYNCS 0x989680 ;  /* 0x009896800000895d */ /* 0x004fea0003900000 */
[----:B------:R-:W2:Y:S02]  /*4c50*/  @!P0 SYNCS.PHASECHK.TRANS64 P0, [R0+URZ+0x390], R3 ;  /* 0x00039003000085a7 */ /* 0x000ea400080010ff */
[----:B--2---:R-:W-:Y:S05]  /*4c60*/  @P0 EXIT ;  /* 0x000000000000094d */ /* 0x004fea0003800000 */
[----:B------:R-:W-:Y:S05]  /*4c70*/  BRA `(.L_x_98) ;  /* 0xfffffffc00ec7947 */ /* 0x000fea000383ffff */
.L_x_91:
[----:B------:R-:W-:-:S09]  /*4c80*/  UISETP.NE.AND UP1, UPT, UR8, URZ, UPT ;  /* 0x000000ff0800728c */ /* 0x000fd2000bf25270 */
[----:B------:R-:W-:Y:S05]  /*4c90*/  BRA.U UP1, `(.L_x_99) ;  /* 0x0000000d01787547 */ /* 0x000fea000b800000 */
[----:B------:R-:W-:Y:S01]  /*4ca0*/  UMOV UR4, 0x40 ;  /* 0x0000004000047882 */ /* 0x000fe20000000000 */
[----:B------:R-:W-:Y:S01]  /*4cb0*/  NOP ;  /* 0x0000000000007918 */ /* 0x000fe20000000000 */
[----:B------:R-:W-:Y:S01]  /*4cc0*/  ULEA UR4, UR37, UR4, 0x18 ;  /* 0x0000000425047291 */ /* 0x000fe2000f8ec0ff */
[----:B------:R-:W-:Y:S02]  /*4cd0*/  UMOV UR5, 0x400 ;  /* 0x0000040000057882 */ /* 0x000fe40000000000 */
[----:B------:R-:W-:-:S06]  /*4ce0*/  ULEA UR37, UR37, UR5, 0x18 ;  /* 0x0000000525257291 */ /* 0x000fcc000f8ec0ff */
[----:B------:R-:W1:Y:S02]  /*4cf0*/  LDS.U8 R0, [UR4+0x1c] ;  /* 0x00001c04ff007984 */ /* 0x000e640008000000 */
[----:B-1----:R-:W-:-:S13]  /*4d00*/  ISETP.NE.AND P0, PT, R0, RZ, PT ;  /* 0x000000ff0000720c */ /* 0x002fda0003f05270 */
[----:B------:R-:W-:Y:S05]  /*4d10*/  @P0 BRA `(.L_x_100) ;  /* 0x0000000000580947 */ /* 0x000fea0003800000 */
[----:B------:R-:W-:-:S13]  /*4d20*/  ELECT P0, URZ, PT ;  /* 0x0000000000ff782f */ /* 0x000fda0003800000 */
[----:B------:R-:W-:Y:S05]  /*4d30*/  @!P0 BRA `(.L_x_101) ;  /* 0x0000000000608947 */ /* 0x000fea0003800000 */
[----:B------:R-:W-:Y:S01]  /*4d40*/  UMOV UR5, 0x10 ;  /* 0x0000001000057882 */ /* 0x000fe20000000000 */
[----:B------:R-:W-:Y:S01]  /*4d50*/  HFMA2 R0, -RZ, RZ, 0, 5.9604644775390625e-08 ;  /* 0x00000001ff007431 */ /* 0x000fe200000001ff */
[----:B------:R-:W-:-:S03]  /*4d60*/  MOV R2, 0xffff ;  /* 0x0000ffff00027802 */ /* 0x000fc60000000f00 */
[----:B------:R-:W-:Y:S04]  /*4d70*/  DEPBAR.LE SB1, 0x36 ;  /* 0x00009d800000791a */ /* 0x000fe80000000000 */
[----:B------:R-:W1:Y:S02]  /*4d80*/  UTCATOMSWS.FIND_AND_SET.ALIGN UP0, UR5, UR5 ;  /* 0x00000005000575e3 */ /* 0x000e640008000800 */
[----:B-1----:R-:W-:Y:S01]  /*4d90*/  MOV R3, UR5 ;  /* 0x0000000500037c02 */ /* 0x002fe20008000f00 */
[----:B------:R-:W-:Y:S06]  /*4da0*/  BRA.U UP0, `(.L_x_102) ;  /* 0x0000000100187547 */ /* 0x000fec000b800000 */
.L_x_103:
[----:B------:R-:W-:Y:S05]  /*4db0*/  NANOSLEEP 0x64 ;  /* 0x000000640000795d */ /* 0x000fea0003800000 */
[----:B------:R-:W-:-:S05]  /*4dc0*/  UMOV UR5, 0x10 ;  /* 0x0000001000057882 */ /* 0x000fca0000000000 */
[----:B------:R-:W-:Y:S04]  /*4dd0*/  DEPBAR.LE SB1, 0x36 ;  /* 0x00009d800000791a */ /* 0x000fe80000000000 */
[----:B------:R-:W1:Y:S02]  /*4de0*/  UTCATOMSWS.FIND_AND_SET.ALIGN UP0, UR5, UR5 ;  /* 0x00000005000575e3 */ /* 0x000e640008000800 */
[----:B-1----:R-:W-:Y:S01]  /*4df0*/  MOV R3, UR5 ;  /* 0x0000000500037c02 */ /* 0x002fe20008000f00 */
[----:B------:R-:W-:Y:S05]  /*4e00*/  BRA.U !UP0, `(.L_x_103) ;  /* 0xfffffffd08e87547 */ /* 0x000fea000b83ffff */
.L_x_102:
[-C--:B------:R-:W-:Y:S02]  /*4e10*/  SHF.L.U32 R2, R2, R3.reuse, RZ ;  /* 0x0000000302027219 */ /* 0x080fe400000006ff */
[----:B------:R-:W-:Y:S01]  /*4e20*/  SHF.L.U32 R0, R0, R3, RZ ;  /* 0x0000000300007219 */ /* 0x000fe200000006ff */
[----:B------:R-:W-:Y:S02]  /*4e30*/  IMAD.SHL.U32 R3, R3, 0x20, RZ ;  /* 0x0000002003037824 */ /* 0x000fe400078e00ff */
[----:B------:R1:W-:Y:S04]  /*4e40*/  ATOMS.OR RZ, [UR4+0x14], R2 ;  /* 0x00001402ffff798c */ /* 0x0003e8000b000004 */
[----:B------:R1:W-:Y:S04]  /*4e50*/  ATOMS.OR RZ, [UR4+0x18], R0 ;  /* 0x00001800ffff798c */ /* 0x0003e8000b000004 */
[----:B------:R1:W-:Y:S01]  /*4e60*/  STS [UR37+0x430], R3 ;  /* 0x00043003ff007988 */ /* 0x0003e20008000825 */
[----:B------:R-:W-:Y:S05]  /*4e70*/  BRA `(.L_x_101) ;  /* 0x0000000000107947 */ /* 0x000fea0003800000 */
.L_x_100:
[----:B------:R-:W-:Y:S02]  /*4e80*/  MOV R0, 0xffffffff ;  /* 0xffffffff00007802 */ /* 0x000fe40000000f00 */
[----:B------:R-:W-:-:S03]  /*4e90*/  MOV R2, 0x4ec0 ;  /* 0x00004ec000027802 */ /* 0x000fc60000000f00 */
[----:B------:R1:W-:Y:S04]  /*4ea0*/  STS [UR37+0x430], R0 ;  /* 0x00043000ff007988 */ /* 0x0003e80008000825 */
[----:B-1-3-5:R-:W-:Y:S05]  /*4eb0*/  CALL.REL.NOINC `($__internal_1_$__cuda_sm10x_tcgen05_guardrail_trap_phase_invalid_during_alloc) ;  /* 0x0000004c00d47944 */ /* 0x02afea0003c00000 */
.L_x_101:
[----:B------:R-:W-:Y:S05]  /*4ec0*/  WARPSYNC.ALL ;  /* 0x0000000000007948 */ /* 0x000fea0003800000 */
[----:B------:R-:W2:Y:S01]  /*4ed0*/  S2UR UR6, SR_CgaCtaId ;  /* 0x00000000000679c3 */ /* 0x000ea20000008800 */
[----:B------:R-:W-:Y:S01]  /*4ee0*/  UMOV UR4, 0x400 ;  /* 0x0000040000047882 */ /* 0x000fe20000000000 */
[----:B------:R-:W-:-:S06]  /*4ef0*/  NOP ;  /* 0x0000000000007918 */ /* 0x000fcc0000000000 */
[----:B------:R-:W-:Y:S06]  /*4f00*/  BAR.ARV 0x6, 0xa0 ;  /* 0x0182800000007b1d */ /* 0x000fec0000002000 */
[----:B------:R-:W4:Y:S01]  /*4f10*/  LDCU UR7, c[0x0][0x38c] ;  /* 0x00007180ff0777ac */ /* 0x000f220008000800 */
[----:B------:R-:W-:Y:S01]  /*4f20*/  IMAD.MOV.U32 R11, RZ, RZ, 0x1 ;  /* 0x00000001ff0b7424 */ /* 0x000fe200078e00ff */
[----:B------:R-:W-:Y:S01]  /*4f30*/  CS2R R8, SRZ ;  /* 0x0000000000087805 */ /* 0x000fe2000001ff00 */
[----:B------:R-:W-:Y:S01]  /*4f40*/  IMAD.MOV.U32 R10, RZ, RZ, RZ ;  /* 0x000000ffff0a7224 */ /* 0x000fe200078e00ff */
[----:B------:R-:W-:Y:S01]  /*4f50*/  UMOV UR18, URZ ;  /* 0x000000ff00127c82 */ /* 0x000fe20008000000 */
[----:B------:R-:W-:Y:S01]  /*4f60*/  UMOV UR17, URZ ;  /* 0x000000ff00117c82 */ /* 0x000fe20008000000 */
[----:B------:R-:W-:Y:S01]  /*4f70*/  UMOV UR20, 0x0 ;  /* 0x0000000000147882 */ /* 0x000fe20000000000 */
[----:B------:R-:W-:Y:S01]  /*4f80*/  UMOV UR21, 0x4100490 ;  /* 0x0410049000157882 */ /* 0x000fe20000000000 */
[----:B--2---:R-:W-:Y:S01]  /*4f90*/  ULEA UR6, UR6, UR4, 0x18 ;  /* 0x0000000406067291 */ /* 0x004fe2000f8ec0ff */
[----:B------:R-:W2:Y:S03]  /*4fa0*/  LDCU UR4, c[0x0][0x38c] ;  /* 0x00007180ff0477ac */ /* 0x000ea60008000800 */
[----:B------:R-:W-:-:S02]  /*4fb0*/  UIADD3 UR11, UPT, UPT, UR6, 0x2800, URZ ;  /* 0x00002800060b7890 */ /* 0x000fc4000fffe0ff */
[----:B----4-:R-:W-:-:S03]  /*4fc0*/  UIADD3 UR7, UPT, UPT, UR7, 0x1f, URZ ;  /* 0x0000001f07077890 */ /* 0x010fc6000fffe0ff */
[----:B-1----:R-:W1:Y:S01]  /*4fd0*/  LDS R0, [UR6+0x430] ;  /* 0x00043006ff007984 */ /* 0x002e620008000800 */
[----:B------:R-:W-:Y:S02]  /*4fe0*/  UIADD3 UR12, UPT, UPT, UR6, 0x1d800, URZ ;  /* 0x0001d800060c7890 */ /* 0x000fe4000fffe0ff */
[----:B------:R-:W-:Y:S02]  /*4ff0*/  USHF.R.S32.HI UR5, URZ, 0x1f, UR7 ;  /* 0x0000001fff057899 */ /* 0x000fe40008011407 */
[----:B------:R-:W-:Y:S02]  /*5000*/  USHF.R.U32.HI UR11, URZ, 0x4, UR11 ;  /* 0x00000004ff0b7899 */ /* 0x000fe4000801160b */
[----:B------:R-:W-:Y:S02]  /*5010*/  ULEA.HI UR5, UR5, UR7, URZ, 0x5 ;  /* 0x0000000705057291 */ /* 0x000fe4000f8f28ff */
[----:B------:R-:W-:Y:S02]  /*5020*/  USHF.R.U32.HI UR12, URZ, 0x4, UR12 ;  /* 0x00000004ff0c7899 */ /* 0x000fe4000801160c */
[----:B------:R-:W-:-:S02]  /*5030*/  USHF.R.S32.HI UR5, URZ, 0x5, UR5 ;  /* 0x00000005ff057899 */ /* 0x000fc40008011405 */
[----:B------:R-:W-:Y:S02]  /*5040*/  ULOP3.LUT UR11, UR11, 0x3fff, URZ, 0xc0, !UPT ;  /* 0x00003fff0b0b7892 */ /* 0x000fe4000f8ec0ff */
[----:B------:R-:W-:Y:S02]  /*5050*/  UISETP.LT.AND UP0, UPT, UR5, 0x1, UPT ;  /* 0x000000010500788c */ /* 0x000fe4000bf01270 */
[----:B------:R-:W-:Y:S02]  /*5060*/  ULOP3.LUT UR12, UR12, 0x3fff, URZ, 0xc0, !UPT ;  /* 0x00003fff0c0c7892 */ /* 0x000fe4000f8ec0ff */
[----:B------:R-:W-:Y:S02]  /*5070*/  USEL UR10, UR5, 0x1, !UP0 ;  /* 0x00000001050a7887 */ /* 0x000fe4000c000000 */
[----:B------:R-:W-:Y:S02]  /*5080*/  ULOP3.LUT UR11, UR11, 0x10000, URZ, 0xfc, !UPT ;  /* 0x000100000b0b7892 */ /* 0x000fe4000f8efcff */
[----:B------:R-:W-:-:S02]  /*5090*/  ULOP3.LUT UR12, UR12, 0x10000, URZ, 0xfc, !UPT ;  /* 0x000100000c0c7892 */ /* 0x000fc4000f8efcff */
[----:B------:R-:W-:Y:S02]  /*50a0*/  UIADD3 UR10, UPT, UPT, -UR10, URZ, URZ ;  /* 0x000000ff0a0a7290 */ /* 0x000fe4000fffe1ff */
[----:B--2---:R-:W-:Y:S01]  /*50b0*/  UISETP.GE.AND UP3, UPT, UR4, 0x1, UPT ;  /* 0x000000010400788c */ /* 0x004fe2000bf66270 */
[----:B-1----:R-:W-:-:S15]  /*50c0*/  R2UR UR19, R0 ;  /* 0x00000000001372ca */ /* 0x002fde00000e0000 */
.L_x_110:
[----:B------:R-:W-:Y:S02]  /*50d0*/  LEA R0, R10, UR6, 0x3 ;  /* 0x000000060a007c11 */ /* 0x000fe4000f8e18ff */
[----:B------:R-:W-:Y:S02]  /*50e0*/  SHF.L.U32 R5, R9, 0x1f, RZ ;  /* 0x0000001f09057819 */ /* 0x000fe400000006ff */
[----:B------:R-:W-:Y:S01]  /*50f0*/  PLOP3.LUT P0, PT, PT, PT, UP3, 0x80, 0x8 ;  /* 0x000000000008781c */ /* 0x000fe20003f0f038 */
[----:B------:R-:W-:Y:S01]  /*5100*/  VIADD R3, R0, 0x390 ;  /* 0x0000039000037836 */ /* 0x000fe20000000000 */
[----:B-1----:R-:W1:Y:S02]  /*5110*/  SYNCS.PHASECHK.TRANS64.TRYWAIT P1, [R0+URZ+0x380], R5 ;  /* 0x00038005000075a7 */ /* 0x002e6400080211ff */
[----:B-1--4-:R-:W-:Y:S09]  /*5120*/  @!P1 BRA `(.L_x_104) ;  /* 0x0000004800049947 */ /* 0x012ff20003800000 */
.L_x_261:
[----:B------:R-:W-:Y:S01]  /*5130*/  LEA R4, R10, UR6, 0x4 ;  /* 0x000000060a047c11 */ /* 0x000fe2000f8e20ff */
[----:B------:R-:W-:Y:S01]  /*5140*/  @UP3 ULEA UR4, UR17, UR6, 0x3 ;  /* 0x0000000611043291 */ /* 0x000fe2000f8e18ff */
[----:B------:R-:W-:Y:S01]  /*5150*/  PLOP3.LUT P2, PT, PT, PT, PT, 0x80, 0x8 ;  /* 0x000000000008781c */ /* 0x000fe20003f4f070 */
[----:B------:R-:W-:Y:S01]  /*5160*/  ULEA UR9, UR18, UR6, 0x3 ;  /* 0x0000000612097291 */ /* 0x000fe2000f8e18ff */
[----:B------:R-:W-:Y:S02]  /*5170*/  PRMT R3, RZ, 0x654, R3 ;  /* 0x00000654ff037816 */ /* 0x000fe40000000003 */
[----:B-1----:R-:W1:Y:S01]  /*5180*/  LDS.128 R4, [R4+0x410] ;  /* 0x0004100004047984 */ /* 0x002e620000000c00 */
[----:B------:R-:W-:Y:S02]  /*5190*/  @P0 SHF.L.U32 R2, R8, 0x1f, RZ ;  /* 0x0000001f08020819 */ /* 0x000fe400000006ff */
[----:B------:R-:W-:Y:S01]  /*51a0*/  SHF.L.U32 R0, R11, 0x1f, RZ ;  /* 0x0000001f0b007819 */ /* 0x000fe200000006ff */
[----:B------:R-:W-:Y:S01]  /*51b0*/  @!PT LDS RZ, [RZ] ;  /* 0x00000000fffff984 */ /* 0x000fe20000000800 */
[----:B------:R-:W-:Y:S01]  /*51c0*/  @!PT LDS RZ, [RZ] ;  /* 0x00000000fffff984 */ /* 0x000fe20000000800 */
[----:B------:R-:W-:Y:S01]  /*51d0*/  @!PT LDS RZ, [RZ] ;  /* 0x00000000fffff984 */ /* 0x000fe20000000800 */
[----:B------:R-:W-:Y:S01]  /*51e0*/  @!PT LDS RZ, [RZ] ;  /* 0x00000000fffff984 */ /* 0x000fe20000000800 */
[----:B------:R2:W-:Y:S06]  /*51f0*/  MEMBAR.ALL.CTA ;  /* 0x0000000000007992 */ /* 0x0005ec0000008000 */
[----:B--2---:R-:W2:Y:S02]  /*5200*/  FENCE.VIEW.ASYNC.S ;  /* 0x00000000000073c6 */ /* 0x004ea40000000000 */
[----:B--2---:R2:W-:Y:S01]  /*5210*/  SYNCS.ARRIVE.TRANS64.RED.A1T0 RZ, [R3+URZ], RZ ;  /* 0x000000ff03ff79a7 */ /* 0x0045e200081004ff */
[----:B------:R2:W4:Y:S01]  /*5220*/  @P0 SYNCS.PHASECHK.TRANS64.TRYWAIT P2, [UR4], R2 ;  /* 0x00000002ff0005a7 */ /* 0x0005220008041104 */
[----:B-1----:R-:W-:Y:S01]  /*5230*/  LOP3.LUT P1, RZ, R6, 0x1, RZ, 0xc0, !PT ;  /* 0x0000000106ff7812 */ /* 0x002fe2000782c0ff */
[----:B------:R-:W1:Y:S02]  /*5240*/  SYNCS.PHASECHK.TRANS64.TRYWAIT P0, [UR9+0x3c0], R0 ;  /* 0x0003c000ff0075a7 */ /* 0x000e640008001109 */
[----:B-12-4-:R-:W-:Y:S10]  /*5250*/  @!P0 BRA `(.L_x_105) ;  /* 0x0000004400cc8947 */ /* 0x016ff40003800000 */
.L_x_263:
[----:B------:R-:W-:Y:S01]  /*5260*/  IADD3 R10, PT, PT, R10, 0x1, RZ ;  /* 0x000000010a0a7810 */ /* 0x000fe20007ffe0ff */
[----:B------:R-:W-:Y:S06]  /*5270*/  BRA.U !UP3, `(.L_x_106) ;  /* 0x000000010ba07547 */ /* 0x000fec000b800000 */
[----:B------:R-:W-:Y:S02]  /*5280*/  ULEA.HI UR8, UR18, UR18, URZ, 0x1 ;  /* 0x0000001212087291 */ /* 0x000fe4000f8f08ff */
[----:B------:R-:W-:Y:S02]  /*5290*/  UPLOP3.LUT UP4, UPT, UPT, UPT, UPT, 0x40, 0x4 ;  /* 0x000000000004789c */ /* 0x000fe40003f8e870 */
[----:B------:R-:W-:Y:S02]  /*52a0*/  USHF.L.U32 UR4, UR8, 0x5, URZ ;  /* 0x0000000508047899 */ /* 0x000fe400080006ff */
[----:B------:R-:W-:Y:S02]  /*52b0*/  ULOP3.LUT UR8, UR8, 0xffe, URZ, 0xc0, !UPT ;  /* 0x00000ffe08087892 */ /* 0x000fe4000f8ec0ff */
[----:B------:R-:W-:Y:S02]  /*52c0*/  ULOP3.LUT UR4, UR4, 0xffffffc0, URZ, 0xc0, !UPT ;  /* 0xffffffc004047892 */ /* 0x000fe4000f8ec0ff */
[----:B------:R-:W-:-:S02]  /*52d0*/  UIADD3 UR8, UPT, UPT, -UR8, UR18, URZ ;  /* 0x0000001208087290 */ /* 0x000fc4000fffe1ff */
[----:B------:R-:W-:Y:S01]  /*52e0*/  UIADD3 UR4, UPT, UPT, UR19, UR4, URZ ;  /* 0x0000000413047290 */ /* 0x000fe2000fffe0ff */
[----:B------:R-:W-:Y:S01]  /*52f0*/  UMOV UR16, UR10 ;  /* 0x0000000a00107c82 */ /* 0x000fe20008000000 */
[----:B------:R-:W-:Y:S02]  /*5300*/  UMOV UR15, UR5 ;  /* 0x00000005000f7c82 */ /* 0x000fe40008000000 */
[----:B------:R-:W-:Y:S01]  /*5310*/  ULEA UR8, UR8, UR4, 0x14 ;  /* 0x0000000408087291 */ /* 0x000fe2000f8ea0ff */
[----:B------:R-:W-:-:S11]  /*5320*/  UMOV UR14, UR17 ;  /* 0x00000011000e7c82 */ /* 0x000fd60008000000 */
.L_x_109:
[----:B------:R-:W-:Y:S02]  /*5330*/  UIADD3 UR16, UPT, UPT, UR16, 0x1, URZ ;  /* 0x0000000110107890 */ /* 0x000fe4000fffe0ff */
[----:B--2---:R-:W-:Y:S02]  /*5340*/  ULEA UR7, UR14, UR6, 0x3 ;  /* 0x000000060e077291 */ /* 0x004fe4000f8e18ff */
[----:B------:R-:W-:Y:S01]  /*5350*/  UISETP.NE.AND UP0, UPT, UR16, URZ, UPT ;  /* 0x000000ff1000728c */ /* 0x000fe2000bf05270 */
[----:B----4-:R-:W-:Y:S10]  /*5360*/  @P2 BRA `(.L_x_107) ;  /* 0x00000000000c2947 */ /* 0x010ff40003800000 */
[----:B-1----:R-:W-:Y:S04]  /*5370*/  SHF.L.U32 R3, R8, 0x1f, RZ ;  /* 0x0000001f08037819 */ /* 0x002fe800000006ff */
[----:B------:R-:W1:Y:S02]  /*5380*/  SYNCS.PHASECHK.TRANS64.TRYWAIT P0, [UR7], R3 ;  /* 0x00000003ff0075a7 */ /* 0x000e640008001107 */
[----:B-1----:R-:W-:Y:S05]  /*5390*/  @!P0 BRA `(.L_x_108) ;  /* 0x0000004400948947 */ /* 0x002fea0003800000 */
.L_x_107:
[----:B------:R-:W-:Y:S01]  /*53a0*/  UISETP.NE.AND UP1, UPT, UR15, 0x1, UPT ;  /* 0x000000010f00788c */ /* 0x000fe2000bf25270 */
[----:B------:R-:W-:Y:S01]  /*53b0*/  PLOP3.LUT P2, PT, PT, PT, PT, 0x80, 0x8 ;  /* 0x000000000008781c */ /* 0x000fe20003f4f070 */
[----:B------:R-:W-:Y:S02]  /*53c0*/  UIADD3 UR17, UPT, UPT, UR14, 0x1, URZ ;  /* 0x000000010e117890 */ /* 0x000fe4000fffe0ff */
[----:B------:R-:W-:Y:S02]  /*53d0*/  ULEA UR22, UR14, UR12, 0x7 ;  /* 0x0000000c0e167291 */ /* 0x000fe4000f8e38ff */
[----:B------:R-:W-:Y:S01]  /*53e0*/  UISETP.NE.AND UP2, UPT, UR17, 0x36, UPT ;  /* 0x000000361100788c */ /* 0x000fe2000bf45270 */
[----:B------:R-:W-:Y:S01]  /*53f0*/  PLOP3.LUT P0, PT, PT, PT, UP1, 0x80, 0x8 ;  /* 0x000000000008781c */ /* 0x000fe20003f0f018 */
[----:B------:R-:W-:Y:S02]  /*5400*/  ULEA UR24, UR14, UR11, 0x7 ;  /* 0x0000000b0e187291 */ /* 0x000fe4000f8e38ff */
[----:B------:R-:W-:Y:S02]  /*5410*/  USEL UR13, URZ, 0x1, UP2 ;  /* 0x00000001ff0d7887 */ /* 0x000fe40009000000 */
[----:B------:R-:W-:Y:S02]  /*5420*/  USEL UR17, UR17, URZ, UP2 ;  /* 0x000000ff11117287 */ /* 0x000fe40009000000 */
[----:B------:R-:W-:Y:S02]  /*5430*/  UIADD3 UR7, UPT, UPT, UR7, 0x1b0, URZ ;  /* 0x000001b007077890 */ /* 0x000fe4000fffe0ff */
[----:B------:R-:W-:Y:S01]  /*5440*/  @UP1 ULEA UR4, UR17, UR6, 0x3 ;  /* 0x0000000611041291 */ /* 0x000fe2000f8e18ff */
[----:B------:R-:W-:Y:S01]  /*5450*/  LOP3.LUT R8, R8, UR13, RZ, 0x3c, !PT ;  /* 0x0000000d08087c12 */ /* 0x000fe2000f8e3cff */
[----:B------:R-:W-:Y:S01]  /*5460*/  UMOV UR23, 0xc0004010 ;  /* 0xc000401000177882 */ /* 0x000fe20000000000 */
[----:B------:R-:W-:Y:S01]  /*5470*/  UMOV UR25, 0xc0004010 ;  /* 0xc000401000197882 */ /* 0x000fe20000000000 */
[----:B------:R-:W-:Y:S01]  /*5480*/  UIADD3 UR15, UPT, UPT, UR15, -0x1, URZ ;  /* 0xffffffff0f0f7890 */ /* 0x000fe2000fffe0ff */
[----:B-1----:R-:W-:Y:S01]  /*5490*/  @P0 SHF.L.U32 R0, R8, 0x1f, RZ ;  /* 0x0000001f08000819 */ /* 0x002fe200000006ff */
[----:B------:R-:W-:Y:S03]  /*54a0*/  UMOV UR14, UR17 ;  /* 0x00000011000e7c82 */ /* 0x000fe60008000000 */
[----:B------:R2:W4:Y:S01]  /*54b0*/  @P0 SYNCS.PHASECHK.TRANS64.TRYWAIT P2, [UR4], R0 ;  /* 0x00000000ff0005a7 */ /* 0x0005220008041104 */
[----:B------:R2:W-:Y:S01]  /*54c0*/  UTCQMMA gdesc[UR24], gdesc[UR22], tmem[UR8], tmem[UR20], idesc[UR21], UP4 ;  /* 0x00ff1416180075ea */ /* 0x0005e2000a000308 */
[----:B------:R-:W-:Y:S01]  /*54d0*/  UPLOP3.LUT UP4, UPT, UPT, UPT, UPT, 0x80, 0x8 ;  /* 0x000000000008789c */ /* 0x000fe20003f8f070 */
[----:B------:R2:W-:Y:S01]  /*54e0*/  UTCBAR [UR7], URZ ;  /* 0x000000ff070073e9 */ /* 0x0005e200080000ff */
[----:B------:R-:W-:Y:S09]  /*54f0*/  BRA.U UP0, `(.L_x_109) ;  /* 0xfffffffd008c7547 */ /* 0x000ff2000b83ffff */
.L_x_106:
[----:B------:R-:W-:Y:S01]  /*5500*/  UIADD3 UR18, UPT, UPT, UR18, 0x1, URZ ;  /* 0x0000000112127890 */ /* 0x000fe2000fffe0ff */
[C---:B------:R-:W-:Y:S01]  /*5510*/  ISETP.NE.AND P0, PT, R10.reuse, 0x2, PT ;  /* 0x000000020a00780c */ /* 0x040fe20003f05270 */
[----:B------:R-:W-:Y:S02]  /*5520*/  UIADD3 UR9, UPT, UPT, UR9, 0x3a0, URZ ;  /* 0x000003a009097890 */ /* 0x000fe4000fffe0ff */
[----:B------:R-:W-:Y:S01]  /*5530*/  UISETP.NE.AND UP0, UPT, UR18, 0x4, UPT ;  /* 0x000000041200788c */ /* 0x000fe2000bf05270 */
[----:B-12---:R-:W-:Y:S02]  /*5540*/  SEL R0, RZ, 0x1, P0 ;  /* 0x00000001ff007807 */ /* 0x006fe40000000000 */
[----:B------:R-:W-:Y:S01]  /*5550*/  SEL R10, R10, RZ, P0 ;  /* 0x000000ff0a0a7207 */ /* 0x000fe20000000000 */
[----:B------:R-:W-:Y:S01]  /*5560*/  USEL UR4, URZ, 0x1, UP0 ;  /* 0x00000001ff047887 */ /* 0x000fe20008000000 */
[----:B------:R-:W-:Y:S01]  /*5570*/  LOP3.LUT R9, R9, R0, RZ, 0x3c, !PT ;  /* 0x0000000009097212 */ /* 0x000fe200078e3cff */
[----:B------:R-:W-:Y:S01]  /*5580*/  USEL UR18, UR18, URZ, UP0 ;  /* 0x000000ff12127287 */ /* 0x000fe20008000000 */
[----:B------:R1:W-:Y:S03]  /*5590*/  UTCBAR [UR9], URZ ;  /* 0x000000ff090073e9 */ /* 0x0003e600080000ff */
[----:B------:R-:W-:Y:S01]  /*55a0*/  LOP3.LUT R11, R11, UR4, RZ, 0x3c, !PT ;  /* 0x000000040b0b7c12 */ /* 0x000fe2000f8e3cff */
[----:B------:R-:W-:Y:S07]  /*55b0*/  @P1 BRA `(.L_x_110) ;  /* 0xfffffff800c41947 */ /* 0x000fee000383ffff */
[----:B------:R-:W2:Y:S01]  /*55c0*/  S2UR UR4, SR_CgaCtaId ;  /* 0x00000000000479c3 */ /* 0x000ea20000008800 */
[----:B------:R-:W-:Y:S01]  /*55d0*/  ELECT P0, URZ, PT ;  /* 0x0000000000ff782f */ /* 0x000fe20003800000 */
[----:B------:R-:W-:Y:S01]  /*55e0*/  IMAD.MOV.U32 R0, RZ, RZ, 0x1 ;  /* 0x00000001ff007424 */ /* 0x000fe200078e00ff */
[----:B------:R-:W-:Y:S01]  /*55f0*/  UIADD3 UR6, UPT, UPT, UR6, 0x3c0, URZ ;  /* 0x000003c006067890 */ /* 0x000fe2000fffe0ff */
[----:B------:R-:W-:Y:S01]  /*5600*/  SHF.L.U32 R3, R11, 0x1f, RZ ;  /* 0x0000001f0b037819 */ /* 0x000fe200000006ff */
[----:B------:R-:W-:-:S03]  /*5610*/  UMOV UR5, 0x40 ;  /* 0x0000004000057882 */ /* 0x000fc60000000000 */
[----:B------:R-:W-:Y:S01]  /*5620*/  UVIRTCOUNT.DEALLOC.SMPOOL 0x80 ;  /* 0x000000800000784c */ /* 0x000fe20000000000 */
[----:B--2---:R-:W-:Y:S02]  /*5630*/  ULEA UR4, UR4, UR5, 0x18 ;  /* 0x0000000504047291 */ /* 0x004fe4000f8ec0ff */
[----:B------:R-:W-:-:S07]  /*5640*/  ULEA UR5, UR18, UR6, 0x3 ;  /* 0x0000000612057291 */ /* 0x000fce000f8e18ff */
[----:B------:R2:W-:Y:S02]  /*5650*/  @P0 STS.U8 [UR4+0x1c], R0 ;  /* 0x00001c00ff000988 */ /* 0x0005e40008000004 */
[----:B------:R-:W3:Y:S02]  /*5660*/  SYNCS.PHASECHK.TRANS64.TRYWAIT P0, [UR5], R3 ;  /* 0x00000003ff0075a7 */ /* 0x000ee40008001105 */
[----:B--23--:R-:W-:Y:S05]  /*5670*/  @!P0 BRA `(.L_x_111) ;  /* 0x0000004000f48947 */ /* 0x00cfea0003800000 */
.L_x_266:
[----:B------:R-:W-:-:S04]  /*5680*/  UIADD3 UR7, UPT, UPT, UR18, 0x1, URZ ;  /* 0x0000000112077890 */ /* 0x000fc8000fffe0ff */
[----:B------:R-:W-:-:S04]  /*5690*/  UISETP.NE.AND UP0, UPT, UR7, 0x4, UPT ;  /* 0x000000040700788c */ /* 0x000fc8000bf05270 */
[----:B------:R-:W-:Y:S02]  /*56a0*/  USEL UR8, URZ, 0x1, UP0 ;  /* 0x00000001ff087887 */ /* 0x000fe40008000000 */
[----:B------:R-:W-:-:S04]  /*56b0*/  USEL UR7, UR7, URZ, UP0 ;  /* 0x000000ff07077287 */ /* 0x000fc80008000000 */
[----:B------:R-:W-:Y:S01]  /*56c0*/  ULEA UR5, UR7, UR6, 0x3 ;  /* 0x0000000607057291 */ /* 0x000fe2000f8e18ff */
[----:B------:R-:W-:-:S04]  /*56d0*/  LOP3.LUT R2, R11, UR8, RZ, 0x3c, !PT ;  /* 0x000000080b027c12 */ /* 0x000fc8000f8e3cff */
[----:B--2---:R-:W-:-:S04]  /*56e0*/  SHF.L.U32 R3, R2, 0x1f, RZ ;  /* 0x0000001f02037819 */ /* 0x004fc800000006ff */
[----:B------:R-:W2:Y:S02]  /*56f0*/  SYNCS.PHASECHK.TRANS64.TRYWAIT P0, [UR5], R3 ;  /* 0x00000003ff0075a7 */ /* 0x000ea40008001105 */
[----:B--2---:R-:W-:Y:S05]  /*5700*/  @!P0 BRA `(.L_x_112) ;  /* 0x0000004000e88947 */ /* 0x004fea0003800000 */
.L_x_268:
        /* <DEDUP_REMOVED lines=9> */
.L_x_270:
[----:B------:R-:W-:-:S04]  /*57a0*/  UIADD3 UR7, UPT, UPT, UR7, 0x1, URZ ;  /* 0x0000000107077890 */ /* 0x000fc8000fffe0ff */
[----:B------:R-:W-:-:S04]  /*57b0*/  UISETP.NE.AND UP0, UPT, UR7, 0x4, UPT ;  /* 0x000000040700788c */ /* 0x000fc8000bf05270 */
[----:B------:R-:W-:Y:S02]  /*57c0*/  USEL UR5, URZ, 0x1, UP0 ;  /* 0x00000001ff057887 */ /* 0x000fe40008000000 */
[----:B------:R-:W-:-:S04]  /*57d0*/  USEL UR7, UR7, URZ, UP0 ;  /* 0x000000ff07077287 */ /* 0x000fc80008000000 */
[----:B------:R-:W-:Y:S01]  /*57e0*/  ULEA UR7, UR7, UR6, 0x3 ;  /* 0x0000000607077291 */ /* 0x000fe2000f8e18ff */
[----:B--2---:R-:W-:-:S04]  /*57f0*/  LOP3.LUT R3, R2, UR5, RZ, 0x3c, !PT ;  /* 0x0000000502037c12 */ /* 0x004fc8000f8e3cff */
[----:B------:R-:W-:-:S04]  /*5800*/  SHF.L.U32 R3, R3, 0x1f, RZ ;  /* 0x0000001f03037819 */ /* 0x000fc800000006ff */
[----:B------:R-:W2:Y:S02]  /*5810*/  SYNCS.PHASECHK.TRANS64.TRYWAIT P0, [UR7], R3 ;  /* 0x00000003ff0075a7 */ /* 0x000ea40008001107 */
[----:B--2---:R-:W-:Y:S05]  /*5820*/  @!P0 BRA `(.L_x_114) ;  /* 0x0000004000d08947 */ /* 0x004fea0003800000 */
.L_x_272:
[----:B------:R-:W-:Y:S01]  /*5830*/  NOP ;  /* 0x0000000000007918 */ /* 0x000fe20000000000 */
[----:B--2---:R-:W2:Y:S01]  /*5840*/  LDS R0, [UR4+0x14] ;  /* 0x00001404ff007984 */ /* 0x004ea20008000800 */
[----:B------:R-:W-:Y:S01]  /*5850*/  ULOP3.LUT UR6, UR19, 0xffff, URZ, 0xc0, !UPT ;  /* 0x0000ffff13067892 */ /* 0x000fe2000f8ec0ff */
[----:B------:R-:W-:Y:S01]  /*5860*/  UMOV UR8, 0xffff ;  /* 0x0000ffff00087882 */ /* 0x000fe20000000000 */
[----:B------:R-:W-:Y:S02]  /*5870*/  UMOV UR5, 0x1 ;  /* 0x0000000100057882 */ /* 0x000fe40000000000 */
[----:B------:R-:W-:-:S04]  /*5880*/  USHF.R.U32.HI UR6, URZ, 0x5, UR6 ;  /* 0x00000005ff067899 */ /* 0x000fc80008011606 */
[----:B------:R-:W-:Y:S02]  /*5890*/  USHF.L.U32 UR8, UR8, UR6, URZ ;  /* 0x0000000608087299 */ /* 0x000fe400080006ff */
[----:B------:R-:W-:-:S04]  /*58a0*/  USHF.L.U32 UR5, UR5, UR6, URZ ;  /* 0x0000000605057299 */ /* 0x000fc800080006ff */
[----:B--2---:R-:W-:-:S04]  /*58b0*/  LOP3.LUT R0, R0, UR8, RZ, 0xc0, !PT ;  /* 0x0000000800007c12 */ /* 0x004fc8000f8ec0ff */
[----:B------:R-:W-:-:S13]  /*58c0*/  ISETP.NE.AND P0, PT, R0, UR8, PT ;  /* 0x0000000800007c0c */ /* 0x000fda000bf05270 */
[----:B------:R-:W-:Y:S05]  /*58d0*/  @P0 BRA `(.L_x_115) ;  /* 0x0000000000580947 */ /* 0x000fea0003800000 */
[----:B------:R-:W2:Y:S02]  /*58e0*/  LDS R0, [UR4+0x18] ;  /* 0x00001804ff007984 */ /* 0x000ea40008000800 */
[----:B--2---:R-:W-:-:S04]  /*58f0*/  LOP3.LUT R0, R0, UR5, RZ, 0xc0, !PT ;  /* 0x0000000500007c12 */ /* 0x004fc8000f8ec0ff */
[----:B------:R-:W-:-:S13]  /*5900*/  ISETP.NE.AND P0, PT, R0, UR5, PT ;  /* 0x0000000500007c0c */ /* 0x000fda000bf05270 */
[----:B------:R-:W-:Y:S05]  /*5910*/  @P0 BRA `(.L_x_116) ;  /* 0x00000000003c0947 */ /* 0x000fea0003800000 */
[----:B------:R-:W2:Y:S01]  /*5920*/  S2R R2, SR_LANEID ;  /* 0x0000000000027919 */ /* 0x000ea20000000000 */
[----:B------:R-:W-:Y:S01]  /*5930*/  ULOP3.LUT UR8, URZ, UR8, URZ, 0x33, !UPT ;  /* 0x00000008ff087292 */ /* 0x000fe2000f8e33ff */
[----:B------:R-:W-:Y:S01]  /*5940*/  LOP3.LUT R4, RZ, UR5, RZ, 0x33, !PT ;  /* 0x00000005ff047c12 */ /* 0x000fe2000f8e33ff */
[----:B------:R-:W-:Y:S02]  /*5950*/  VOTEU.ANY UR7, UPT, PT ;  /* 0x0000000000077886 */ /* 0x000fe400038e0100 */
[----:B------:R-:W-:Y:S01]  /*5960*/  UFLO.U32 UR7, UR7 ;  /* 0x00000007000772bd */ /* 0x000fe200080e0000 */
[----:B------:R-:W3:Y:S01]  /*5970*/  REDUX UR5, R4 ;  /* 0x00000000040573c4 */ /* 0x000ee20000000000 */
[----:B------:R-:W-:-:S06]  /*5980*/  IMAD.U32 R0, RZ, RZ, UR8 ;  /* 0x00000008ff007e24 */ /* 0x000fcc000f8e00ff */
[----:B------:R1:W-:Y:S01]  /*5990*/  UTCATOMSWS.AND URZ, UR8 ;  /* 0x0000000800ff79e3 */ /* 0x0003e20008000000 */
[----:B------:R-:W4:Y:S01]  /*59a0*/  REDUX UR6, R0 ;  /* 0x00000000000673c4 */ /* 0x000f220000000000 */
[----:B--2---:R-:W-:Y:S01]  /*59b0*/  ISETP.EQ.U32.AND P0, PT, R2, UR7, PT ;  /* 0x0000000702007c0c */ /* 0x004fe2000bf02070 */
[----:B---3--:R-:W-:Y:S01]  /*59c0*/  IMAD.U32 R2, RZ, RZ, UR5 ;  /* 0x00000005ff027e24 */ /* 0x008fe2000f8e00ff */
[----:B----4-:R-:W-:-:S11]  /*59d0*/  MOV R3, UR6 ;  /* 0x0000000600037c02 */ /* 0x010fd60008000f00 */
[----:B------:R1:W-:Y:S04]  /*59e0*/  @P0 ATOMS.AND RZ, [UR4+0x14], R3 ;  /* 0x00001403ffff098c */ /* 0x0003e8000a800004 */
[----:B------:R1:W-:Y:S01]  /*59f0*/  @P0 ATOMS.AND RZ, [UR4+0x18], R2 ;  /* 0x00001802ffff098c */ /* 0x0003e2000a800004 */
[----:B------:R-:W-:Y:S05]  /*5a00*/  BRA `(.L_x_117) ;  /* 0x0000000000147947 */ /* 0x000fea0003800000 */
.L_x_116:
[----:B------:R-:W-:Y:S02]  /*5a10*/  MOV R2, 0x5a30 ;  /* 0x00005a3000027802 */ /* 0x000fe40000000f00 */
[----:B-1--45:R-:W-:Y:S05]  /*5a20*/  CALL.REL.NOINC `($__internal_0_$__cuda_sm10x_tcgen05_guardrail_trap_col_being_dealloced_not_returned_by_alloc) ;  /* 0x0000004000ec7944 */ /* 0x032fea0003c00000 */
[----:B------:R-:W-:Y:S05]  /*5a30*/  BRA `(.L_x_117) ;  /* 0x0000000000087947 */ /* 0x000fea0003800000 */
.L_x_115:
[----:B------:R-:W-:Y:S02]  /*5a40*/  MOV R2, 0x5a60 ;  /* 0x00005a6000027802 */ /* 0x000fe40000000f00 */
[----:B-1--45:R-:W-:Y:S05]  /*5a50*/  CALL.REL.NOINC `($__internal_2_$__cuda_sm10x_tcgen05_guardrail_trap_unallocated_columns_being_dealloced) ;  /* 0x0000004000f87944 */ /* 0x032fea0003c00000 */
.L_x_117:
[----:B------:R-:W-:Y:S01]  /*5a60*/  NOP ;  /* 0x0000000000007918 */ /* 0x000fe20000000000 */
[----:B-1----:R-:W-:Y:S05]  /*5a70*/  EXIT ;  /* 0x000000000000794d */ /* 0x002fea0003800000 */
.L_x_99:
[----:B------:R-:W-:-:S09]  /*5a80*/  UISETP.NE.OR UP2, UPT, UR8, 0x3, !UP2 ;  /* 0x000000030800788c */ /* 0x000fd2000d745670 */
[----:B------:R-:W-:Y:S05]  /*5a90*/  BRA.U UP2, `(.L_x_118) ;  /* 0x0000000902c87547 */ /* 0x000fea000b800000 */
[----:B------:R-:W1:Y:S01]  /*5aa0*/  LDCU.64 UR6, c[0x0][0x888] ;  /* 0x00011100ff0677ac */ /* 0x000e620008000a00 */
[----:B------:R-:W2:Y:S01]  /*5ab0*/  LDC R0, c[0x0][0xb30] ;  /* 0x0002cc00ff007b82 */ /* 0x000ea20000000800 */
[----:B------:R-:W-:Y:S01]  /*5ac0*/  IMAD.MOV.U32 R30, RZ, RZ, 0x1 ;  /* 0x00000001ff1e7424 */ /* 0x000fe200078e00ff */
[----:B------:R-:W-:Y:S01]  /*5ad0*/  CS2R R28, SRZ ;  /* 0x00000000001c7805 */ /* 0x000fe2000001ff00 */
[----:B------:R-:W4:Y:S01]  /*5ae0*/  LDCU.64 UR4, c[0x0][0x890] ;  /* 0x00011200ff0477ac */ /* 0x000f220008000a00 */
[----:B------:R-:W-:Y:S01]  /*5af0*/  IMAD.MOV.U32 R25, RZ, RZ, 0x1000 ;  /* 0x00001000ff197424 */ /* 0x000fe200078e00ff */
[----:B------:R-:W-:-:S03]  /*5b00*/  UMOV UR8, 0x400 ;  /* 0x0000040000087882 */ /* 0x000fc60000000000 */
[----:B------:R-:W3:Y:S01]  /*5b10*/  LDC R19, c[0x0][0x370] ;  /* 0x0000dc00ff137b82 */ /* 0x000ee20000000800 */
[----:B------:R-:W-:-:S07]  /*5b20*/  UPLOP3.LUT UP1, UPT, UPT, UPT, UPT, 0x40, 0x4 ;  /* 0x000000000004789c */ /* 0x000fce0003f2e870 */
[----:B------:R-:W3:Y:S01]  /*5b30*/  LDC R2, c[0x0][0xb0c] ;  /* 0x0002c300ff027b82 */ /* 0x000ee20000000800 */
[----:B-1----:R-:W-:Y:S02]  /*5b40*/  UISETP.NE.U32.AND UP2, UPT, UR6, URZ, UPT ;  /* 0x000000ff0600728c */ /* 0x002fe4000bf45070 */
[----:B------:R-:W-:Y:S02]  /*5b50*/  ULEA UR6, UR37, UR8, 0x18 ;  /* 0x0000000825067291 */ /* 0x000fe4000f8ec0ff */
[----:B------:R-:W-:Y:S02]  /*5b60*/  UISETP.NE.AND.EX UP2, UPT, UR7, URZ, UPT, UP2 ;  /* 0x000000ff0700728c */ /* 0x000fe4000bf45320 */
[----:B------:R-:W-:Y:S01]  /*5b70*/  UIADD3 UR7, UPT, UPT, UR6, 0x360, URZ ;  /* 0x0000036006077890 */ /* 0x000fe2000fffe0ff */
[----:B------:R-:W1:Y:S01]  /*5b80*/  LDC R18, c[0x0][0xb20] ;  /* 0x0002c800ff127b82 */ /* 0x000e620000000800 */
[----:B----4-:R-:W-:Y:S01]  /*5b90*/  UISETP.NE.U32.AND UP3, UPT, UR4, URZ, UPT ;  /* 0x000000ff0400728c */ /* 0x010fe2000bf65070 */
[----:B--2---:R-:W-:Y:S01]  /*5ba0*/  ISETP.NE.AND P1, PT, R0, 0x1, PT ;  /* 0x000000010000780c */ /* 0x004fe20003f25270 */
[----:B------:R-:W-:-:S02]  /*5bb0*/  UPRMT UR37, UR37, 0x654, UR7 ;  /* 0x0000065425257896 */ /* 0x000fc40008000007 */
[----:B------:R-:W-:-:S03]  /*5bc0*/  UISETP.NE.AND.EX UP3, UPT, UR5, URZ, UPT, UP3 ;  /* 0x000000ff0500728c */ /* 0x000fc6000bf65330 */
[----:B------:R-:W2:Y:S08]  /*5bd0*/  LDC.64 R32, c[0x0][0x348] ;  /* 0x0000d200ff207b82 */ /* 0x000eb00000000a00 */
[----:B------:R-:W4:Y:S08]  /*5be0*/  LDC.64 R16, c[0x0][0xb10] ;  /* 0x0002c400ff107b82 */ /* 0x000f300000000a00 */
[----:B------:R-:W1:Y:S08]  /*5bf0*/  LDC.64 R6, c[0x0][0xb18] ;  /* 0x0002c600ff067b82 */ /* 0x000e700000000a00 */
[----:B------:R-:W1:Y:S08]  /*5c00*/  LDC.64 R4, c[0x0][0xb28] ;  /* 0x0002ca00ff047b82 */ /* 0x000e700000000a00 */
[----:B---3--:R-:W1:Y:S02]  /*5c10*/  LDC R24, c[0x0][0x374] ;  /* 0x0000dd00ff187b82 */ /* 0x008e640000000800 */
.L_x_126:
[C---:B------:R-:W-:Y:S02]  /*5c20*/  LEA R0, R29.reuse, UR6, 0x3 ;  /* 0x000000061d007c11 */ /* 0x040fe4000f8e18ff */
[----:B------:R-:W-:Y:S02]  /*5c30*/  SHF.L.U32 R3, R28, 0x1f, RZ ;  /* 0x0000001f1c037819 */ /* 0x000fe400000006ff */
[----:B------:R-:W-:Y:S02]  /*5c40*/  LEA R20, R29, UR6, 0x4 ;  /* 0x000000061d147c11 */ /* 0x000fe4000f8e20ff */
[----:B---3--:R-:W3:Y:S02]  /*5c50*/  SYNCS.PHASECHK.TRANS64.TRYWAIT P0, [R0+URZ+0x380], R3 ;  /* 0x00038003000075a7 */ /* 0x008ee400080011ff */
[----:B---3--:R-:W-:Y:S05]  /*5c60*/  @!P0 BRA `(.L_x_119) ;  /* 0x0000003c00d88947 */ /* 0x008fea0003800000 */
.L_x_273:
[----:B------:R-:W-:Y:S01]  /*5c70*/  ISETP.GE.AND P0, PT, R40, 0x1, PT ;  /* 0x000000012800780c */ /* 0x000fe20003f06270 */
[----:B------:R-:W1:Y:S01]  /*5c80*/  LDS.128 R20, [R20+0x410] ;  /* 0x0004100014147984 */ /* 0x000e620000000c00 */
[----:B------:R-:W-:Y:S01]  /*5c90*/  ISETP.NE.U32.AND P4, PT, RZ, UR4, PT ;  /* 0x00000004ff007c0c */ /* 0x000fe2000bf85070 */
[----:B---3--:R-:W-:Y:S01]  /*5ca0*/  VIADD R0, R0, 0x390 ;  /* 0x0000039000007836 */ /* 0x008fe20000000000 */
[----:B------:R-:W-:Y:S02]  /*5cb0*/  SHF.L.U32 R26, R30, 0x1f, RZ ;  /* 0x0000001f1e1a7819 */ /* 0x000fe400000006ff */
[----:B------:R-:W-:Y:S02]  /*5cc0*/  ISETP.NE.AND.EX P4, PT, RZ, UR5, PT, P4 ;  /* 0x00000005ff007c0c */ /* 0x000fe4000bf85340 */
[----:B------:R-:W-:Y:S01]  /*5cd0*/  PRMT R0, RZ, 0x654, R0 ;  /* 0x00000654ff007816 */ /* 0x000fe20000000000 */
[----:B------:R-:W-:Y:S01]  /*5ce0*/  @!PT LDS RZ, [RZ] ;  /* 0x00000000fffff984 */ /* 0x000fe20000000800 */
[----:B------:R-:W-:Y:S01]  /*5cf0*/  @!PT LDS RZ, [RZ] ;  /* 0x00000000fffff984 */ /* 0x000fe20000000800 */
[----:B------:R-:W-:Y:S01]  /*5d00*/  @!PT LDS RZ, [RZ] ;  /* 0x00000000fffff984 */ /* 0x000fe20000000800 */
[----:B------:R-:W-:Y:S01]  /*5d10*/  @!PT LDS RZ, [RZ] ;  /* 0x00000000fffff984 */ /* 0x000fe20000000800 */
[----:B------:R3:W-:Y:S06]  /*5d20*/  MEMBAR.ALL.CTA ;  /* 0x0000000000007992 */ /* 0x0007ec0000008000 */
[----:B---3--:R-:W3:Y:S02]  /*5d30*/  FENCE.VIEW.ASYNC.S ;  /* 0x00000000000073c6 */ /* 0x008ee40000000000 */
[----:B---3--:R3:W-:Y:S01]  /*5d40*/  SYNCS.ARRIVE.TRANS64.RED.A1T0 RZ, [R0+URZ], RZ ;  /* 0x000000ff00ff79a7 */ /* 0x0087e200081004ff */
[----:B-1----:R-:W-:Y:S11]  /*5d50*/  LOP3.LUT P3, RZ, R22, 0x1, RZ, 0xc0, !PT ;  /* 0x0000000116ff7812 */ /* 0x002ff6000786c0ff */
[----:B------:R-:W-:Y:S02]  /*5d60*/  @!UPT UIADD3 URZ, UPT, UPT, URZ, URZ, URZ ;  /* 0x000000fffffff290 */ /* 0x000fe4000fffe0ff */
[----:B------:R-:W-:Y:S02]  /*5d70*/  @P3 MOV R13, R20 ;  /* 0x00000014000d3202 */ /* 0x000fe40000000f00 */
[----:B------:R-:W-:Y:S01]  /*5d80*/  @P3 LOP3.LUT R8, R21, 0xffff, RZ, 0xc0, !PT ;  /* 0x0000ffff15083812 */ /* 0x000fe200078ec0ff */
[----:B---3--:R-:W-:Y:S06]  /*5d90*/  @!P0 BRA `(.L_x_120) ;  /* 0x0000000000a48947 */ /* 0x008fec0003800000 */
[----:B------:R-:W-:Y:S01]  /*5da0*/  IMAD.HI.U32 R31, R24, R7, RZ ;  /* 0x00000007181f7227 */ /* 0x000fe200078e00ff */
[----:B------:R-:W-:Y:S02]  /*5db0*/  ISETP.NE.AND P0, PT, R6, 0x1, PT ;  /* 0x000000010600780c */ /* 0x000fe40003f05270 */
[----:B------:R-:W-:Y:S01]  /*5dc0*/  ISETP.NE.AND P2, PT, R40, 0x1, PT ;  /* 0x000000012800780c */ /* 0x000fe20003f45270 */
[----:B----4-:R-:W-:Y:S01]  /*5dd0*/  IMAD.HI.U32 R34, R19, R16, RZ ;  /* 0x0000001013227227 */ /* 0x010fe200078e00ff */
[----:B------:R-:W-:Y:S02]  /*5de0*/  SHF.R.U32.HI R31, RZ, R18, R31 ;  /* 0x00000012ff1f7219 */ /* 0x000fe4000001161f */
[----:B------:R-:W-:Y:S01]  /*5df0*/  ISETP.NE.AND P5, PT, R2, 0x1, PT ;  /* 0x000000010200780c */ /* 0x000fe20003fa5270 */
[----:B------:R-:W-:Y:S01]  /*5e00*/  IMAD.HI.U32 R36, R13, R16, RZ ;  /* 0x000000100d247227 */ /* 0x000fe200078e00ff */
[----:B------:R-:W-:Y:S02]  /*5e10*/  SHF.R.U32.HI R34, RZ, R17, R34 ;  /* 0x00000011ff227219 */ /* 0x000fe40000011622 */
[----:B------:R-:W-:Y:S01]  /*5e20*/  SEL R3, R24, R31, !P0 ;  /* 0x0000001f18037207 */ /* 0x000fe20004000000 */
[C---:B------:R-:W-:Y:S01]  /*5e30*/  IMAD.HI.U32 R31, R8.reuse, R7, RZ ;  /* 0x00000007081f7227 */ /* 0x040fe200078e00ff */
[----:B------:R-:W-:Y:S02]  /*5e40*/  SEL R11, R19, R34, !P5 ;  /* 0x00000022130b7207 */ /* 0x000fe40006800000 */
[----:B------:R-:W-:Y:S01]  /*5e50*/  SHF.R.U32.HI R36, RZ, R17, R36 ;  /* 0x00000011ff247219 */ /* 0x000fe20000011624 */
[----:B------:R-:W-:Y:S01]  /*5e60*/  IMAD.HI.U32 R38, R3, R4, RZ ;  /* 0x0000000403267227 */ /* 0x000fe200078e00ff */
[----:B------:R-:W-:Y:S03]  /*5e70*/  SHF.R.U32.HI R31, RZ, R18, R31 ;  /* 0x00000012ff1f7219 */ /* 0x000fe6000001161f */
[----:B------:R-:W-:Y:S01]  /*5e80*/  IMAD.HI.U32 R34, R11, R4, RZ ;  /* 0x000000040b227227 */ /* 0x000fe200078e00ff */
[----:B------:R-:W-:Y:S02]  /*5e90*/  @P2 SHF.R.U32.HI R3, RZ, R5, R38 ;  /* 0x00000005ff032219 */ /* 0x000fe40000011626 */
[----:B------:R-:W-:Y:S02]  /*5ea0*/  SEL R9, R8, R31, !P0 ;  /* 0x0000001f08097207 */ /* 0x000fe40004000000 */
[----:B------:R-:W-:Y:S01]  /*5eb0*/  @P2 SHF.R.U32.HI R11, RZ, R5, R34 ;  /* 0x00000005ff0b2219 */ /* 0x000fe20000011622 */
[C---:B------:R-:W-:Y:S01]  /*5ec0*/  IMAD R10, R40.reuse, R3, RZ ;  /* 0x00000003280a7224 */ /* 0x040fe200078e02ff */
[----:B------:R-:W-:Y:S01]  /*5ed0*/  SEL R3, R13, R36, !P5 ;  /* 0x000000240d037207 */ /* 0x000fe20006800000 */
[C---:B------:R-:W-:Y:S03]  /*5ee0*/  IMAD.HI.U32 R14, R9.reuse, R4, RZ ;  /* 0x00000004090e7227 */ /* 0x040fe600078e00ff */
[----:B------:R-:W-:Y:S01]  /*5ef0*/  ISETP.GE.AND P0, PT, R9, R10, PT ;  /* 0x0000000a0900720c */ /* 0x000fe20003f06270 */
[C---:B------:R-:W-:Y:S01]  /*5f00*/  IMAD R12, R40.reuse, R11, RZ ;  /* 0x0000000b280c7224 */ /* 0x040fe200078e02ff */
[-C--:B------:R-:W-:Y:S04]  /*5f10*/  SHF.R.U32.HI R14, RZ, R5.reuse, R14 ;  /* 0x00000005ff0e7219 */ /* 0x080fe8000001160e */
[----:B------:R-:W-:Y:S02]  /*5f20*/  ISETP.GE.OR P0, PT, R3, R12, P0 ;  /* 0x0000000c0300720c */ /* 0x000fe40000706670 */
[----:B------:R-:W-:Y:S05]  /*5f30*/  SEL R15, R9, R14, !P2 ;  /* 0x0000000e090f7207 */ /* 0x000fea0005000000 */
[----:B------:R-:W-:Y:S04]  /*5f40*/  IMAD.MOV R14, RZ, RZ, -R15 ;  /* 0x000000ffff0e7224 */ /* 0x000fe800078e0a0f */
[----:B------:R-:W-:Y:S02]  /*5f50*/  IMAD R14, R40, R14, R9 ;  /* 0x0000000e280e7224 */ /* 0x000fe400078e0209 */
[C---:B------:R-:W-:Y:S05]  /*5f60*/  @!P0 IMAD.HI.U32 R10, R3.reuse, R4, RZ ;  /* 0x00000004030a8227 */ /* 0x040fea00078e00ff */
[----:B------:R-:W-:Y:S04]  /*5f70*/  @!P0 SHF.R.U32.HI R10, RZ, R5, R10 ;  /* 0x00000005ff0a8219 */ /* 0x000fe8000001160a */
[----:B------:R-:W-:Y:S01]  /*5f80*/  @!P0 SEL R0, R3, R10, !P2 ;  /* 0x0000000a03008207 */ /* 0x000fe20005000000 */
[----:B------:R-:W-:Y:S03]  /*5f90*/  IMAD.MOV R10, RZ, RZ, -R3 ;  /* 0x000000ffff0a7224 */ /* 0x000fe600078e0a03 */
[----:B------:R-:W-:Y:S01]  /*5fa0*/  @!P0 IADD3 R15, PT, PT, R15, -R0, RZ ;  /* 0x800000000f0f8210 */ /* 0x000fe20007ffe0ff */
[----:B------:R-:W-:Y:S01]  /*5fb0*/  @!P0 IMAD R0, R11, R14, R0 ;  /* 0x0000000e0b008224 */ /* 0x000fe200078e0200 */
[----:B------:R-:W-:Y:S01]  /*5fc0*/  IADD3 R11, PT, PT, -R9, RZ, RZ ;  /* 0x000000ff090b7210 */ /* 0x000fe20007ffe1ff */
[----:B------:R-:W-:Y:S02]  /*5fd0*/  IMAD R13, R2, R10, R13 ;  /* 0x0000000a020d7224 */ /* 0x000fe400078e020d */
[----:B------:R-:W-:Y:S02]  /*5fe0*/  @!P0 IMAD R9, R15, R40, R3 ;  /* 0x000000280f098224 */ /* 0x000fe400078e0203 */
[----:B------:R-:W-:Y:S02]  /*5ff0*/  @!P0 IMAD.MOV.U32 R3, RZ, RZ, R0 ;  /* 0x000000ffff038224 */ /* 0x000fe400078e0000 */
[----:B------:R-:W-:Y:S02]  /*6000*/  IMAD R8, R6, R11, R8 ;  /* 0x0000000b06087224 */ /* 0x000fe400078e0208 */
[----:B------:R-:W-:Y:S02]  /*6010*/  IMAD R13, R3, R2, R13 ;  /* 0x00000002030d7224 */ /* 0x000fe400078e020d */
[----:B------:R-:W-:Y:S02]  /*6020*/  IMAD R8, R9, R6, R8 ;  /* 0x0000000609087224 */ /* 0x000fe400078e0208 */
.L_x_120:
[----:B------:R-:W-:Y:S05]  /*6030*/  BRA.U UP1, `(.L_x_121) ;  /* 0x0000000101107547 */ /* 0x000fea000b800000 */
[----:B------:R-:W-:Y:S04]  /*6040*/  MOV R0, UR13 ;  /* 0x0000000d00007c02 */ /* 0x000fe80008000f00 */
[----:B------:R-:W-:Y:S04]  /*6050*/  SHF.L.U32 R3, R0, 0x1f, RZ ;  /* 0x0000001f00037819 */ /* 0x000fe800000006ff */
[----:B------:R-:W1:Y:S02]  /*6060*/  SYNCS.PHASECHK.TRANS64.TRYWAIT P0, [UR6+0x378], R3 ;  /* 0x00037803ff0075a7 */ /* 0x000e640008001106 */
[----:B-1----:R-:W-:Y:S05]  /*6070*/  @!P0 BRA `(.L_x_122) ;  /* 0x0000003800e88947 */ /* 0x002fea0003800000 */
.L_x_121:
[----:B------:R-:W-:Y:S05]  /*6080*/  BRA.U !UP3, `(.L_x_123) ;  /* 0x000000010b347547 */ /* 0x000fea000b800000 */
[----:B------:R-:W-:Y:S01]  /*6090*/  UPLOP3.LUT UP0, UPT, UPT, UPT, UP2, 0x80, 0x8 ;  /* 0x000000000008789c */ /* 0x000fe20003f0f020 */
[----:B-1----:R-:W-:Y:S02]  /*60a0*/  HFMA2 R0, -RZ, RZ, 0, 5.9604644775390625e-08 ;  /* 0x00000001ff007431 */ /* 0x002fe400000001ff */
[----:B------:R-:W-:Y:S03]  /*60b0*/  IMAD.MOV.U32 R96, RZ, RZ, 0x1 ;  /* 0x00000001ff607424 */ /* 0x000fe600078e00ff */
[----:B------:R-:W-:Y:S05]  /*60c0*/  PLOP3.LUT P0, PT, PT, PT, UP0, 0x80, 0x8 ;  /* 0x000000000008781c */ /* 0x000fea0003f0f008 */
[----:B------:R-:W1:Y:S01]  /*60d0*/  @UP0 LDCU.64 UR8, c[0x0][0x888] ;  /* 0x00011100ff0807ac */ /* 0x000e620008000a00 */
[----:B------:R-:W-:Y:S07]  /*60e0*/  @UP0 UIMAD UR7, UR36, UR4, URZ ;  /* 0x00000004240702a4 */ /* 0x000fee000f8e02ff */
[----:B------:R-:W-:Y:S01]  /*60f0*/  @!P0 PRMT R96, R0, 0x7610, R96 ;  /* 0x0000761000608816 */ /* 0x000fe20000000060 */
[----:B-1----:R-:W-:Y:S03]  /*6100*/  @UP0 UIMAD.WIDE UR8, UR7, 0x4, UR8 ;  /* 0x00000004070808a5 */ /* 0x002fe6000f8e0208 */
[----:B------:R-:W1:Y:S03]  /*6110*/  @!UP0 LDCU UR7, c[0x0][0x880] ;  /* 0x00011000ff0787ac */ /* 0x000e660008000800 */
[----:B------:R-:W-:Y:S01]  /*6120*/  IMAD.U32 R10, RZ, RZ, UR8 ;  /* 0x00000008ff0a7e24 */ /* 0x000fe2000f8e00ff */
[----:B------:R-:W-:Y:S05]  /*6130*/  MOV R11, UR9 ;  /* 0x00000009000b7c02 */ /* 0x000fea0008000f00 */
[----:B-----5:R3:W5:Y:S02]  /*6140*/  @P0 LDG.E R49, desc[UR40][R10.64] ;  /* 0x000000280a310981 */ /* 0x020764000c1e1900 */
[----:B-1-3--:R-:W-:Y:S07]  /*6150*/  @!P0 IMAD.U32 R49, RZ, RZ, UR7 ;  /* 0x00000007ff318e24 */ /* 0x00afee000f8e00ff */
.L_x_123:
[----:B-----5:R-:W-:Y:S01]  /*6160*/  @!P4 FSETP.EQ.AND P5, PT, R49, RZ, PT ;  /* 0x000000ff3100c20b */ /* 0x020fe20003fa2000 */
[----:B------:R-:W-:Y:S01]  /*6170*/  @!UPT UIADD3 URZ, UPT, UPT, URZ, URZ, URZ ;  /* 0x000000fffffff290 */ /* 0x000fe2000fffe0ff */
[----:B------:R-:W-:Y:S11]  /*6180*/  @!P4 BRA `(.L_x_124) ;  /* 0x000000000014c947 */ /* 0x000ff60003800000 */
[----:B------:R-:W-:Y:S02]  /*6190*/  LOP3.LUT P0, RZ, R96, 0xff, RZ, 0xc0, !PT ;  /* 0x000000ff60ff7812 */ /* 0x000fe4000780c0ff */
[----:B------:R-:W-:Y:S04]  /*61a0*/  PLOP3.LUT P5, PT, PT, PT, UP0, 0x80, 0x8 ;  /* 0x000000000008781c */ /* 0x000fe80003faf008 */
[----:B------:R-:W-:Y:S07]  /*61b0*/  PLOP3.LUT P5, PT, P5, PT, PT, 0x8, 0x80 ;  /* 0x000000000080781c */ /* 0x000fee0002fae170 */
[----:B------:R-:W-:Y:S11]  /*61c0*/  @P0 FSETP.EQ.AND P5, PT, R49, RZ, PT ;  /* 0x000000ff3100020b */ /* 0x000ff60003fa2000 */
[----:B------:R-:W-:Y:S02]  /*61d0*/  @!UPT UIADD3 URZ, UPT, UPT, URZ, URZ, URZ ;  /* 0x000000fffffff290 */ /* 0x000fe4000fffe0ff */
.L_x_124:
[----:B------:R-:W3:Y:S01]  /*61e0*/  SYNCS.PHASECHK.TRANS64.TRYWAIT P4, [UR6+0x368], R26 ;  /* 0x0003681aff0075a7 */ /* 0x000ee20008081106 */
[----:B------:R-:W-:Y:S01]  /*61f0*/  @P3 SHF.R.U32.HI R27, RZ, 0x10, R21 ;  /* 0x00000010ff1b3819 */ /* 0x000fe20000011615 */
[----:B------:R-:W-:Y:S01]  /*6200*/  VIADD R29, R29, 0x1 ;  /* 0x000000011d1d7836 */ /* 0x000fe20000000000 */
[----:B------:R-:W5:Y:S08]  /*6210*/  LDC.64 R14, c[0x0][0xb10] ;  /* 0x0002c400ff0e7b82 */ /* 0x000f700000000a00 */
[----:B------:R-:W2:Y:S08]  /*6220*/  LDC.64 R10, c[0x0][0xb18] ;  /* 0x0002c600ff0a7b82 */ /* 0x000eb00000000a00 */
[----:B-1----:R-:W1:Y:S08]  /*6230*/  @!P1 LDC R0, c[0x0][0xb20] ;  /* 0x0002c800ff009b82 */ /* 0x002e700000000800 */
[----:B------:R-:W4:Y:S01]  /*6240*/  @!P1 LDC R3, c[0x0][0xb0c] ;  /* 0x0002c300ff039b82 */ /* 0x000f220000000800 */
[----:B-----5:R-:W-:Y:S05]  /*6250*/  @!P1 IMAD.HI.U32 R14, R13, R14, RZ ;  /* 0x0000000e0d0e9227 */ /* 0x020fea00078e00ff */
[----:B------:R-:W-:Y:S01]  /*6260*/  @!P1 SHF.R.U32.HI R14, RZ, R15, R14 ;  /* 0x0000000fff0e9219 */ /* 0x000fe2000001160e */
[----:B--2---:R-:W-:Y:S01]  /*6270*/  @!P1 IMAD.HI.U32 R11, R8, R11, RZ ;  /* 0x0000000b080b9227 */ /* 0x004fe200078e00ff */
[----:B------:R-:W-:Y:S04]  /*6280*/  @!P1 ISETP.NE.AND P0, PT, R10, 0x1, PT ;  /* 0x000000010a00980c */ /* 0x000fe80003f05270 */
[----:B-1----:R-:W-:Y:S02]  /*6290*/  @!P1 SHF.R.U32.HI R9, RZ, R0, R11 ;  /* 0x00000000ff099219 */ /* 0x002fe4000001160b */
[----:B----4-:R-:W-:Y:S02]  /*62a0*/  @!P1 ISETP.NE.AND P2, PT, R3, 0x1, PT ;  /* 0x000000010300980c */ /* 0x010fe40003f45270 */
[----:B------:R-:W-:Y:S02]  /*62b0*/  @!P1 SEL R9, R8, R9, !P0 ;  /* 0x0000000908099207 */ /* 0x000fe40004000000 */
[----:B------:R-:W-:Y:S02]  /*62c0*/  ELECT P0, URZ, PT ;  /* 0x0000000000ff782f */ /* 0x000fe40003800000 */
[----:B------:R-:W-:Y:S05]  /*62d0*/  @!P1 SEL R14, R13, R14, !P2 ;  /* 0x0000000e0d0e9207 */ /* 0x000fea0005000000 */
[----:B------:R-:W-:Y:S02]  /*62e0*/  @!P1 IMAD.IADD R0, R9, 0x1, -R14 ;  /* 0x0000000109009824 */ /* 0x000fe400078e0a0e */
[----:B------:R-:W-:Y:S02]  /*62f0*/  @!P1 IMAD.IADD R9, R14, 0x1, -R9 ;  /* 0x000000010e099824 */ /* 0x000fe400078e0a09 */
[----:B------:R-:W-:Y:S02]  /*6300*/  @!P1 IMAD R13, R0, R3, R13 ;  /* 0x00000003000d9224 */ /* 0x000fe400078e020d */
[----:B------:R-:W-:Y:S01]  /*6310*/  @!P1 IMAD R8, R9, R10, R8 ;  /* 0x0000000a09089224 */ /* 0x000fe200078e0208 */
[----:B---3--:R-:W-:Y:S06]  /*6320*/  @!P4 BRA `(.L_x_125) ;  /* 0x000000380054c947 */ /* 0x008fec0003800000 */
.L_x_276:
[----:B------:R-:W-:Y:S01]  /*6330*/  PLOP3.LUT P5, PT, P5, P0, PT, 0xf2, 0x2f ;  /* 0x00000000002f781c */ /* 0x000fe20002fa1e72 */
[----:B------:R-:W-:Y:S01]  /*6340*/  UMOV UR14, 0x0 ;  /* 0x00000000000e7882 */ /* 0x000fe20000000000 */
[----:B------:R-:W-:Y:S01]  /*6350*/  LOP3.LUT R30, R30, 0x1, RZ, 0x3c, !PT ;  /* 0x000000011e1e7812 */ /* 0x000fe200078e3cff */
[----:B------:R-:W-:Y:S01]  /*6360*/  UMOV UR15, 0x10000000 ;  /* 0x10000000000f7882 */ /* 0x000fe20000000000 */
[----:B------:R-:W-:Y:S01]  /*6370*/  UMOV UR12, UR36 ;  /* 0x00000024000c7c82 */ /* 0x000fe20008000000 */
[----:B------:R-:W-:Y:S08]  /*6380*/  @P3 R2UR UR36, R27 ;  /* 0x000000001b2432ca */ /* 0x000ff000000e0000 */
[----:B-1----:R-:W-:Y:S01]  /*6390*/  @!P5 IADD3 R3, P0, PT, R32, 0x580, RZ ;  /* 0x000005802003d810 */ /* 0x002fe20007f1e0ff */
[----:B------:R-:W-:Y:S01]  /*63a0*/  @!P5 IMAD.SHL.U32 R91, R91, 0x40, RZ ;  /* 0x000000405b5bd824 */ /* 0x000fe200078e00ff */
[----:B------:R-:W-:Y:S01]  /*63b0*/  VOTEU.ALL UP1, P5 ;  /* 0x0000000000ff7886 */ /* 0x000fe20002820000 */
[----:B------:R-:W-:Y:S01]  /*63c0*/  @!P5 IMAD.SHL.U32 R97, R97, 0x40, RZ ;  /* 0x000000406161d824 */ /* 0x000fe200078e00ff */
[----:B------:R-:W-:Y:S01]  /*63d0*/  @!P5 R2UR UR8, R3 ;  /* 0x000000000308d2ca */ /* 0x000fe200000e0000 */
[----:B------:R-:W-:Y:S01]  /*63e0*/  @!P5 IMAD.X R0, RZ, RZ, R33, P0 ;  /* 0x000000ffff00d224 */ /* 0x000fe200000e0621 */
[----:B------:R-:W-:Y:S01]  /*63f0*/  @!P5 R2UR UR10, R91 ;  /* 0x000000005b0ad2ca */ /* 0x000fe200000e0000 */
[----:B------:R-:W-:Y:S01]  /*6400*/  @!UP1 UIADD3 UR9, UPT, UPT, UR6, 0x360, URZ ;  /* 0x0000036006099890 */ /* 0x000fe2000fffe0ff */
[----:B------:R-:W-:Y:S01]  /*6410*/  @!P5 R2UR UR11, R97 ;  /* 0x00000000610bd2ca */ /* 0x000fe200000e0000 */
[----:B------:R-:W-:Y:S01]  /*6420*/  IMAD.IADD R91, R8, 0x1, R79 ;  /* 0x00000001085b7824 */ /* 0x000fe200078e024f */
[----:B------:R-:W-:Y:S01]  /*6430*/  @!P5 R2UR UR7, R0 ;  /* 0x000000000007d2ca */ /* 0x000fe200000e0000 */
[----:B------:R-:W-:Y:S01]  /*6440*/  IMAD.IADD R97, R13, 0x1, R90 ;  /* 0x000000010d617824 */ /* 0x000fe200078e025a */
[C---:B------:R-:W-:Y:S04]  /*6450*/  ISETP.NE.AND P0, PT, R29.reuse, 0x2, PT ;  /* 0x000000021d00780c */ /* 0x040fe80003f05270 */
[----:B------:R-:W-:Y:S01]  /*6460*/  SEL R3, RZ, 0x1, P0 ;  /* 0x00000001ff037807 */ /* 0x000fe20000000000 */
[----:B------:R-:W-:Y:S01]  /*6470*/  IMAD.U32 R10, RZ, RZ, UR8 ;  /* 0x00000008ff0a7e24 */ /* 0x000fe2000f8e00ff */
[----:B------:R-:W-:Y:S01]  /*6480*/  @!UP1 UIADD3 UR8, UPT, UPT, UR6, 0x600, URZ ;  /* 0x0000060006089890 */ /* 0x000fe2000fffe0ff */
[----:B------:R-:W-:Y:S01]  /*6490*/  SEL R29, R29, RZ, P0 ;  /* 0x000000ff1d1d7207 */ /* 0x000fe20000000000 */
[----:B------:R-:W-:Y:S01]  /*64a0*/  VOTEU.ALL UP1, P5 ;  /* 0x0000000000ff7886 */ /* 0x000fe20002820000 */
[----:B------:R-:W-:Y:S02]  /*64b0*/  LOP3.LUT R28, R28, R3, RZ, 0x3c, !PT ;  /* 0x000000031c1c7212 */ /* 0x000fe400078e3cff */
[----:B------:R-:W-:Y:S01]  /*64c0*/  IMAD.U32 R11, RZ, RZ, UR7 ;  /* 0x00000007ff0b7e24 */ /* 0x000fe2000f8e00ff */
[----:B------:R-:W-:Y:S04]  /*64d0*/  @!P5 R2UR UR16, R10 ;  /* 0x000000000a10d2ca */ /* 0x000fe800000e0000 */
[----:B------:R-:W-:Y:S11]  /*64e0*/  @!P5 R2UR UR17, R11 ;  /* 0x000000000b11d2ca */ /* 0x000ff600000e0000 */
[----:B------:R-:W-:Y:S02]  /*64f0*/  @!UPT UIADD3 URZ, UPT, UPT, URZ, URZ, URZ ;  /* 0x000000fffffff290 */ /* 0x000fe4000fffe0ff */
[----:B------:R3:W-:Y:S01]  /*6500*/  @!UP1 UTMALDG.3D [UR8], [UR16], desc[UR14] ;  /* 0x00000e08100095b4 */ /* 0x0007e20008011000 */
[----:B------:R3:W-:Y:S01]  /*6510*/  @!P5 SYNCS.ARRIVE.TRANS64.RED.A0TR RZ, [UR6+0x360], R25 ;  /* 0x00036019ffffd9a7 */ /* 0x0007e20008300406 */
[----:B------:R-:W-:Y:S01]  /*6520*/  UPLOP3.LUT UP1, UPT, UPT, UPT, UPT, 0x80, 0x8 ;  /* 0x000000000008789c */ /* 0x000fe20003f2f070 */
[----:B------:R-:W-:Y:S01]  /*6530*/  SYNCS.ARRIVE.TRANS64.RED.A1T0 RZ, [UR37], RZ ;  /* 0x000000ffffff79a7 */ /* 0x000fe20008100425 */
[----:B------:R-:W-:Y:S09]  /*6540*/  @P3 BRA `(.L_x_126) ;  /* 0xfffffff400b43947 */ /* 0x000ff2000383ffff */
[----:B------:R-:W-:Y:S07]  /*6550*/  MOV R0, UR6 ;  /* 0x0000000600007c02 */ /* 0x000fee0008000f00 */
.L_x_127:
[----:B-1----:R-:W-:-:S04]  /*6560*/  SHF.L.U32 R3, R30, 0x1f, RZ ;  /* 0x0000001f1e037819 */ /* 0x002fc800000006ff */
[----:B------:R1:W2:Y:S03]  /*6570*/  SYNCS.PHASECHK.TRANS64.TRYWAIT P0, [R0+URZ+0x368], R3 ;  /* 0x00036803000075a7 */ /* 0x0002a600080011ff */
[----:B--2---:R-:W-:Y:S05]  /*6580*/  @!P0 NANOSLEEP.SYNCS 0x989680 ;  /* 0x009896800000895d */ /* 0x004fea0003900000 */
[----:B------:R-:W2:Y:S02]  /*6590*/  @!P0 SYNCS.PHASECHK.TRANS64 P0, [R0+URZ+0x368], R3 ;  /* 0x00036803000085a7 */ /* 0x000ea400080010ff */
[----:B--23--:R-:W-:Y:S05]  /*65a0*/  @P0 EXIT ;  /* 0x000000000000094d */ /* 0x00cfea0003800000 */
[----:B------:R-:W-:Y:S05]  /*65b0*/  BRA `(.L_x_127) ;  /* 0xfffffffc00e87947 */ /* 0x000fea000383ffff */
.L_x_118:
[----:B------:R-:W-:-:S06]  /*65c0*/  UISETP.GE.AND UP1, UPT, UR8, 0x4, UPT ;  /* 0x000000040800788c */ /* 0x000fcc000bf26270 */
[----:B------:R-:W-:-:S13]  /*65d0*/  PLOP3.LUT P0, PT, PT, PT, UP1, 0x80, 0x8 ;  /* 0x000000000008781c */ /* 0x000fda0003f0f018 */
[----:B------:R-:W-:Y:S05]  /*65e0*/  @!P0 EXIT ;  /* 0x000000000000894d */ /* 0x000fea0003800000 */
[----:B------:R-:W-:Y:S01]  /*65f0*/  BAR.SYNC.DEFER_BLOCKING 0x6, 0xa0 ;  /* 0x0182800000007b1d */ /* 0x000fe20000010000 */
[C---:B------:R-:W-:Y:S02]  /*6600*/  IMAD.SHL.U32 R5, R101.reuse, 0x40, RZ ;  /* 0x0000004065057824 */ /* 0x040fe400078e00ff */
[----:B------:R-:W-:Y:S02]  /*6610*/  HFMA2 R111, -RZ, RZ, 0, 0 ;  /* 0x00000000ff6f7431 */ /* 0x000fe400000001ff */
[C---:B------:R-:W-:Y:S01]  /*6620*/  IMAD.SHL.U32 R0, R101.reuse, 0x20, RZ ;  /* 0x0000002065007824 */ /* 0x040fe200078e00ff */
[----:B------:R-:W-:Y:S01]  /*6630*/  CS2R R106, SRZ ;  /* 0x00000000006a7805 */ /* 0x000fe2000001ff00 */
[----:B------:R-:W-:Y:S01]  /*6640*/  IMAD.SHL.U32 R2, R101, 0x2, RZ ;  /* 0x0000000265027824 */ /* 0x000fe200078e00ff */
[----:B------:R-:W-:Y:S01]  /*6650*/  UMOV UR43, 0x400 ;  /* 0x00000400002b7882 */ /* 0x000fe20000000000 */
[----:B------:R-:W1:Y:S01]  /*6660*/  LDC R99, c[0x0][0x370] ;  /* 0x0000dc00ff637b82 */ /* 0x000e620000000800 */
[----:B------:R-:W-:Y:S01]  /*6670*/  ULEA UR43, UR37, UR43, 0x18 ;  /* 0x0000002b252b7291 */ /* 0x000fe2000f8ec0ff */
[----:B------:R-:W-:Y:S01]  /*6680*/  LOP3.LUT R7, R5, 0x180, RZ, 0xc0, !PT ;  /* 0x0000018005077812 */ /* 0x000fe200078ec0ff */
[C---:B------:R-:W-:Y:S01]  /*6690*/  IMAD.SHL.U32 R103, R101.reuse, 0x8, RZ ;  /* 0x0000000865677824 */ /* 0x040fe200078e00ff */
[----:B------:R-:W-:Y:S01]  /*66a0*/  LOP3.LUT R0, R0, 0xc00, RZ, 0xc0, !PT ;  /* 0x00000c0000007812 */ /* 0x000fe200078ec0ff */
[----:B------:R-:W-:Y:S01]  /*66b0*/  IMAD.U32 R46, R101, 0x10000, RZ ;  /* 0x00010000652e7824 */ /* 0x000fe200078e00ff */
[----:B------:R-:W-:Y:S01]  /*66c0*/  LOP3.LUT R2, R7, 0x20, R2, 0xf8, !PT ;  /* 0x0000002007027812 */ /* 0x000fe200078ef802 */
[----:B------:R-:W-:Y:S01]  /*66d0*/  UIADD3 UR4, UPT, UPT, UR43, 0x1600, URZ ;  /* 0x000016002b047890 */ /* 0x000fe2000fffe0ff */
[----:B------:R-:W2:Y:S01]  /*66e0*/  LDC R42, c[0x0][0xb0c] ;  /* 0x0002c300ff2a7b82 */ /* 0x000ea20000000800 */
[----:B------:R-:W-:Y:S01]  /*66f0*/  LOP3.LUT R0, R0, 0x40, R5, 0xf8, !PT ;  /* 0x0000004000007812 */ /* 0x000fe200078ef805 */
[----:B------:R-:W-:Y:S01]  /*6700*/  IMAD.MOV.U32 R44, RZ, RZ, RZ ;  /* 0x000000ffff2c7224 */ /* 0x000fe200078e00ff */
[----:B------:R-:W-:Y:S01]  /*6710*/  LOP3.LUT R103, R2, 0x30, R103, 0x78, !PT ;  /* 0x0000003002677812 */ /* 0x000fe200078e7867 */
[----:B------:R-:W-:Y:S01]  /*6720*/  IMAD.MOV.U32 R108, RZ, RZ, RZ ;  /* 0x000000ffff6c7224 */ /* 0x000fe200078e00ff */
[----:B------:R-:W-:Y:S01]  /*6730*/  LOP3.LUT R0, R0, 0x200, R5, 0xf8, !PT ;  /* 0x0000020000007812 */ /* 0x000fe200078ef805 */
[----:B------:R-:W-:Y:S01]  /*6740*/  IMAD.SHL.U32 R5, R101, 0x10, RZ ;  /* 0x0000001065057824 */ /* 0x000fe200078e00ff */
[----:B------:R-:W-:Y:S01]  /*6750*/  LOP3.LUT R46, R46, 0x600000, RZ, 0xc0, !PT ;  /* 0x006000002e2e7812 */ /* 0x000fe200078ec0ff */
[----:B------:R-:W4:Y:S01]  /*6760*/  LDC R98, c[0x0][0xb20] ;  /* 0x0002c800ff627b82 */ /* 0x000f220000000800 */
[----:B------:R-:W3:Y:S01]  /*6770*/  LDS R3, [UR43+0x430] ;  /* 0x0004302bff037984 */ /* 0x000ee20008000800 */
[----:B------:R-:W-:Y:S01]  /*6780*/  LOP3.LUT R103, R0, R103, RZ, 0xfc, !PT ;  /* 0x0000006700677212 */ /* 0x000fe200078efcff */
[----:B------:R-:W-:Y:S01]  /*6790*/  IMAD.U32 R109, RZ, RZ, UR4 ;  /* 0x00000004ff6d7e24 */ /* 0x000fe2000f8e00ff */
[----:B------:R-:W-:Y:S01]  /*67a0*/  LOP3.LUT R5, R5, 0x20, RZ, 0xc0, !PT ;  /* 0x0000002005057812 */ /* 0x000fe200078ec0ff */
[----:B------:R-:W1:Y:S01]  /*67b0*/  LDCU.64 UR46, c[0x0][0x348] ;  /* 0x00006900ff2e77ac */ /* 0x000e620008000a00 */
[----:B------:R-:W-:-:S02]  /*67c0*/  IADD3 R102, PT, PT, R103, UR43, RZ ;  /* 0x0000002b67667c10 */ /* 0x000fc4000fffe0ff */
[----:B------:R-:W1:Y:S01]  /*67d0*/  LDC R41, c[0x0][0xb30] ;  /* 0x0002cc00ff297b82 */ /* 0x000e620000000800 */
[----:B------:R-:W1:Y:S01]  /*67e0*/  LDCU.64 UR38, c[0x0][0x888] ;  /* 0x00011100ff2677ac */ /* 0x000e620008000a00 */
[----:B------:R-:W-:Y:S01]  /*67f0*/  IADD3 R102, PT, PT, -R5, 0x600, R102 ;  /* 0x0000060005667810 */ /* 0x000fe20007ffe166 */
[----:B------:R-:W-:-:S05]  /*6800*/  UIADD3 UR42, UPT, UPT, UR43, 0x600, URZ ;  /* 0x000006002b2a7890 */ /* 0x000fca000fffe0ff */
[----:B------:R-:W1:Y:S08]  /*6810*/  LDC.64 R88, c[0x0][0xb10] ;  /* 0x0002c400ff587b82 */ /* 0x000e700000000a00 */
[----:B------:R-:W1:Y:S08]  /*6820*/  LDC.64 R38, c[0x0][0xb18] ;  /* 0x0002c600ff267b82 */ /* 0x000e700000000a00 */
[----:B------:R-:W1:Y:S08]  /*6830*/  LDC.64 R84, c[0x0][0x888] ;  /* 0x00022200ff547b82 */ /* 0x000e700000000a00 */
[----:B------:R-:W1:Y:S01]  /*6840*/  LDC.64 R36, c[0x0][0xb28] ;  /* 0x0002ca00ff247b82 */ /* 0x000e620000000a00 */
[----:B---3--:R-:W-:-:S07]  /*6850*/  IMAD.IADD R46, R3, 0x1, R46 ;  /* 0x00000001032e7824 */ /* 0x008fce00078e022e */
[----:B------:R-:W3:Y:S08]  /*6860*/  LDC.64 R86, c[0x0][0x890] ;  /* 0x00022400ff567b82 */ /* 0x000ef00000000a00 */
[----:B------:R-:W1:Y:S08]  /*6870*/  LDC.64 R82, c[0x0][0x8b0] ;  /* 0x00022c00ff527b82 */ /* 0x000e700000000a00 */
[----:B------:R-:W1:Y:S08]  /*6880*/  LDC.64 R80, c[0x0][0x8a8] ;  /* 0x00022a00ff507b82 */ /* 0x000e700000000a00 */
[----:B--2-4-:R-:W1:Y:S02]  /*6890*/  LDC R100, c[0x0][0x374] ;  /* 0x0000dd00ff647b82 */ /* 0x014e640000000800 */
.L_x_145:
[----:B------:R-:W-:Y:S02]  /*68a0*/  LEA R0, R111, UR43, 0x3 ;  /* 0x0000002b6f007c11 */ /* 0x000fe4000f8e18ff */
[----:B------:R-:W-:Y:S02]  /*68b0*/  SHF.L.U32 R3, R107, 0x1f, RZ ;  /* 0x0000001f6b037819 */ /* 0x000fe400000006ff */
[----:B------:R-:W-:Y:S02]  /*68c0*/  LEA R16, R111, UR43, 0x4 ;  /* 0x0000002b6f107c11 */ /* 0x000fe4000f8e20ff */
[----:B--2---:R-:W2:Y:S02]  /*68d0*/  SYNCS.PHASECHK.TRANS64.TRYWAIT P0, [R0+URZ+0x380], R3 ;  /* 0x00038003000075a7 */ /* 0x004ea400080011ff */
[----:B-12---:R-:W-:Y:S05]  /*68e0*/  @!P0 BRA `(.L_x_128) ;  /* 0x0000003000fc8947 */ /* 0x006fea0003800000 */
.L_x_277:
[----:B------:R-:W4:Y:S01]  /*68f0*/  LDC.64 R12, c[0x0][0xb10] ;  /* 0x0002c400ff0c7b82 */ /* 0x000f220000000a00 */
[----:B------:R-:W3:Y:S01]  /*6900*/  LDS.128 R16, [R16+0x410] ;  /* 0x0004100010107984 */ /* 0x000ee20000000c00 */
[----:B-1----:R-:W-:Y:S01]  /*6910*/  ISETP.NE.AND P1, PT, R41, 0x1, PT ;  /* 0x000000012900780c */ /* 0x002fe20003f25270 */
[----:B--2---:R-:W-:Y:S01]  /*6920*/  VIADD R0, R0, 0x390 ;  /* 0x0000039000007836 */ /* 0x004fe20000000000 */
[----:B------:R-:W-:Y:S04]  /*6930*/  ISETP.GE.AND P0, PT, R40, 0x1, PT ;  /* 0x000000012800780c */ /* 0x000fe80003f06270 */
[----:B------:R-:W1:Y:S01]  /*6940*/  LDC.64 R10, c[0x0][0xb18] ;  /* 0x0002c600ff0a7b82 */ /* 0x000e620000000a00 */
[----:B------:R-:W-:Y:S01]  /*6950*/  PRMT R0, RZ, 0x654, R0 ;  /* 0x00000654ff007816 */ /* 0x000fe20000000000 */
[----:B------:R-:W-:Y:S01]  /*6960*/  @!PT LDS RZ, [RZ] ;  /* 0x00000000fffff984 */ /* 0x000fe20000000800 */
[----:B------:R-:W-:Y:S01]  /*6970*/  @!PT LDS RZ, [RZ] ;  /* 0x00000000fffff984 */ /* 0x000fe20000000800 */
[----:B------:R-:W-:Y:S01]  /*6980*/  @!PT LDS RZ, [RZ] ;  /* 0x00000000fffff984 */ /* 0x000fe20000000800 */
[----:B------:R-:W-:Y:S01]  /*6990*/  @!PT LDS RZ, [RZ] ;  /* 0x00000000fffff984 */ /* 0x000fe20000000800 */
[----:B------:R2:W-:Y:S06]  /*69a0*/  MEMBAR.ALL.CTA ;  /* 0x0000000000007992 */ /* 0x0005ec0000008000 */
[----:B--2---:R-:W2:Y:S01]  /*69b0*/  FENCE.VIEW.ASYNC.S ;  /* 0x00000000000073c6 */ /* 0x004ea20000000000 */
[----:B------:R-:W1:Y:S08]  /*69c0*/  @!P1 LDC R14, c[0x0][0xb20] ;  /* 0x0002c800ff0e9b82 */ /* 0x000e700000000800 */
[----:B------:R-:W1:Y:S01]  /*69d0*/  @!P1 LDC R9, c[0x0][0xb0c] ;  /* 0x0002c300ff099b82 */ /* 0x000e620000000800 */
[----:B--2---:R2:W-:Y:S01]  /*69e0*/  SYNCS.ARRIVE.TRANS64.RED.A1T0 RZ, [R0+URZ], RZ ;  /* 0x000000ff00ff79a7 */ /* 0x0045e200081004ff */
[----:B---3--:R-:W-:Y:S04]  /*69f0*/  LOP3.LUT P4, RZ, R18, 0x1, RZ, 0xc0, !PT ;  /* 0x0000000112ff7812 */ /* 0x008fe8000788c0ff */
[----:B------:R-:W-:Y:S09]  /*6a00*/  P2R R110, PR, RZ, 0x10 ;  /* 0x00000010ff6e7803 */ /* 0x000ff20000000000 */
[----:B------:R-:W-:Y:S02]  /*6a10*/  @P4 MOV R45, R16 ;  /* 0x00000010002d4202 */ /* 0x000fe40000000f00 */
[----:B------:R-:W-:Y:S01]  /*6a20*/  @P4 LOP3.LUT R43, R17, 0xffff, RZ, 0xc0, !PT ;  /* 0x0000ffff112b4812 */ /* 0x000fe200078ec0ff */
[----:B--2-4-:R-:W-:Y:S06]  /*6a30*/  @!P0 BRA `(.L_x_129) ;  /* 0x0000000000a48947 */ /* 0x014fec0003800000 */
[----:B------:R-:W-:Y:S01]  /*6a40*/  IMAD.HI.U32 R21, R100, R39, RZ ;  /* 0x0000002764157227 */ /* 0x000fe200078e00ff */
[----:B------:R-:W-:Y:S02]  /*6a50*/  ISETP.NE.AND P0, PT, R38, 0x1, PT ;  /* 0x000000012600780c */ /* 0x000fe40003f05270 */
[----:B------:R-:W-:Y:S01]  /*6a60*/  ISETP.NE.AND P2, PT, R40, 0x1, PT ;  /* 0x000000012800780c */ /* 0x000fe20003f45270 */
[----:B------:R-:W-:Y:S01]  /*6a70*/  IMAD.HI.U32 R20, R99, R88, RZ ;  /* 0x0000005863147227 */ /* 0x000fe200078e00ff */
[----:B------:R-:W-:Y:S02]  /*6a80*/  SHF.R.U32.HI R21, RZ, R98, R21 ;  /* 0x00000062ff157219 */ /* 0x000fe40000011615 */
[----:B------:R-:W-:Y:S01]  /*6a90*/  ISETP.NE.AND P3, PT, R42, 0x1, PT ;  /* 0x000000012a00780c */ /* 0x000fe20003f65270 */
[----:B------:R-:W-:Y:S01]  /*6aa0*/  IMAD.HI.U32 R24, R45, R88, RZ ;  /* 0x000000582d187227 */ /* 0x000fe200078e00ff */
[----:B------:R-:W-:Y:S02]  /*6ab0*/  SHF.R.U32.HI R20, RZ, R89, R20 ;  /* 0x00000059ff147219 */ /* 0x000fe40000011614 */
[----:B------:R-:W-:Y:S01]  /*6ac0*/  SEL R3, R100, R21, !P0 ;  /* 0x0000001564037207 */ /* 0x000fe20004000000 */
[----:B------:R-:W-:Y:S01]  /*6ad0*/  IMAD.HI.U32 R21, R43, R39, RZ ;  /* 0x000000272b157227 */ /* 0x000fe200078e00ff */
[----:B------:R-:W-:Y:S02]  /*6ae0*/  SEL R7, R99, R20, !P3 ;  /* 0x0000001463077207 */ /* 0x000fe40005800000 */
[----:B------:R-:W-:Y:S01]  /*6af0*/  SHF.R.U32.HI R24, RZ, R89, R24 ;  /* 0x00000059ff187219 */ /* 0x000fe20000011618 */
[-C--:B------:R-:W-:Y:S04]  /*6b00*/  IMAD.HI.U32 R20, R3, R36.reuse, RZ ;  /* 0x0000002403147227 */ /* 0x080fe800078e00ff */
[----:B------:R-:W-:Y:S01]  /*6b10*/  IMAD.HI.U32 R22, R7, R36, RZ ;  /* 0x0000002407167227 */ /* 0x000fe200078e00ff */
[-C--:B------:R-:W-:Y:S02]  /*6b20*/  @P2 SHF.R.U32.HI R3, RZ, R37.reuse, R20 ;  /* 0x00000025ff032219 */ /* 0x080fe40000011614 */
[----:B------:R-:W-:Y:S02]  /*6b30*/  SHF.R.U32.HI R20, RZ, R98, R21 ;  /* 0x00000062ff147219 */ /* 0x000fe40000011615 */
[----:B------:R-:W-:Y:S01]  /*6b40*/  @P2 SHF.R.U32.HI R7, RZ, R37, R22 ;  /* 0x00000025ff072219 */ /* 0x000fe20000011616 */
[C---:B------:R-:W-:Y:S01]  /*6b50*/  IMAD R2, R40.reuse, R3, RZ ;  /* 0x0000000328027224 */ /* 0x040fe200078e02ff */
[----:B------:R-:W-:Y:S02]  /*6b60*/  SEL R5, R43, R20, !P0 ;  /* 0x000000142b057207 */ /* 0x000fe40004000000 */
[----:B------:R-:W-:Y:S01]  /*6b70*/  SEL R3, R45, R24, !P3 ;  /* 0x000000182d037207 */ /* 0x000fe20005800000 */
[----:B------:R-:W-:Y:S01]  /*6b80*/  IMAD R4, R40, R7, RZ ;  /* 0x0000000728047224 */ /* 0x000fe200078e02ff */
[C---:B------:R-:W-:Y:S01]  /*6b90*/  ISETP.GE.AND P0, PT, R5.reuse, R2, PT ;  /* 0x000000020500720c */ /* 0x040fe20003f06270 */
[----:B------:R-:W-:Y:S03]  /*6ba0*/  IMAD.HI.U32 R6, R5, R36, RZ ;  /* 0x0000002405067227 */ /* 0x000fe600078e00ff */
[----:B------:R-:W-:Y:S01]  /*6bb0*/  ISETP.GE.OR P0, PT, R3, R4, P0 ;  /* 0x000000040300720c */ /* 0x000fe20000706670 */
[----:B------:R-:W-:Y:S01]  /*6bc0*/  IMAD.MOV R4, RZ, RZ, -R3 ;  /* 0x000000ffff047224 */ /* 0x000fe200078e0a03 */
[-C--:B------:R-:W-:Y:S03]  /*6bd0*/  SHF.R.U32.HI R6, RZ, R37.reuse, R6 ;  /* 0x00000025ff067219 */ /* 0x080fe60000011606 */
[----:B------:R-:W-:Y:S01]  /*6be0*/  IMAD R45, R42, R4, R45 ;  /* 0x000000042a2d7224 */ /* 0x000fe200078e022d */
[----:B------:R-:W-:Y:S05]  /*6bf0*/  SEL R15, R5, R6, !P2 ;  /* 0x00000006050f7207 */ /* 0x000fea0005000000 */
[----:B------:R-:W-:Y:S02]  /*6c00*/  IMAD.MOV R6, RZ, RZ, -R15 ;  /* 0x000000ffff067224 */ /* 0x000fe400078e0a0f */
[C---:B------:R-:W-:Y:S04]  /*6c10*/  @!P0 IMAD.HI.U32 R2, R3.reuse, R36, RZ ;  /* 0x0000002403028227 */ /* 0x040fe800078e00ff */
[----:B------:R-:W-:Y:S01]  /*6c20*/  IMAD R6, R40, R6, R5 ;  /* 0x0000000628067224 */ /* 0x000fe200078e0205 */
[----:B------:R-:W-:Y:S04]  /*6c30*/  @!P0 SHF.R.U32.HI R2, RZ, R37, R2 ;  /* 0x00000025ff028219 */ /* 0x000fe80000011602 */
[----:B------:R-:W-:Y:S02]  /*6c40*/  @!P0 SEL R0, R3, R2, !P2 ;  /* 0x0000000203008207 */ /* 0x000fe40005000000 */
[----:B------:R-:W-:Y:S02]  /*6c50*/  IADD3 R2, PT, PT, -R5, RZ, RZ ;  /* 0x000000ff05027210 */ /* 0x000fe40007ffe1ff */
[----:B------:R-:W-:Y:S01]  /*6c60*/  @!P0 IADD3 R8, PT, PT, R15, -R0, RZ ;  /* 0x800000000f088210 */ /* 0x000fe20007ffe0ff */
[----:B------:R-:W-:Y:S02]  /*6c70*/  @!P0 IMAD R0, R7, R6, R0 ;  /* 0x0000000607008224 */ /* 0x000fe400078e0200 */
[----:B------:R-:W-:Y:S02]  /*6c80*/  IMAD R43, R38, R2, R43 ;  /* 0x00000002262b7224 */ /* 0x000fe400078e022b */
[----:B------:R-:W-:Y:S02]  /*6c90*/  @!P0 IMAD R5, R8, R40, R3 ;  /* 0x0000002808058224 */ /* 0x000fe400078e0203 */
[----:B------:R-:W-:Y:S04]  /*6ca0*/  @!P0 IMAD.MOV.U32 R3, RZ, RZ, R0 ;  /* 0x000000ffff038224 */ /* 0x000fe800078e0000 */
[----:B------:R-:W-:Y:S02]  /*6cb0*/  IMAD R45, R3, R42, R45 ;  /* 0x0000002a032d7224 */ /* 0x000fe400078e022d */
[----:B------:R-:W-:Y:S07]  /*6cc0*/  IMAD R43, R5, R38, R43 ;  /* 0x00000026052b7224 */ /* 0x000fee00078e022b */
.L_x_129:
[----:B------:R-:W-:Y:S01]  /*6cd0*/  @!P1 IMAD.HI.U32 R0, R45, R12, RZ ;  /* 0x0000000c2d009227 */ /* 0x000fe200078e00ff */
[----:B-1----:R-:W-:Y:S01]  /*6ce0*/  @!P1 ISETP.NE.AND P0, PT, R10, 0x1, PT ;  /* 0x000000010a00980c */ /* 0x002fe20003f05270 */
[----:B------:R-:W-:Y:S01]  /*6cf0*/  ULOP3.LUT UP0, URZ, UR42, 0x1b0, URZ, 0xc0, !UPT ;  /* 0x000001b02aff7892 */ /* 0x000fe2000f80c0ff */
[----:B------:R-:W-:Y:S01]  /*6d00*/  @!P1 ISETP.NE.AND P2, PT, R9, 0x1, PT ;  /* 0x000000010900980c */ /* 0x000fe20003f45270 */
[----:B------:R-:W-:Y:S01]  /*6d10*/  @!P1 IMAD.HI.U32 R3, R43, R11, RZ ;  /* 0x0000000b2b039227 */ /* 0x000fe200078e00ff */
[----:B------:R-:W-:Y:S02]  /*6d20*/  @!P1 SHF.R.U32.HI R0, RZ, R13, R0 ;  /* 0x0000000dff009219 */ /* 0x000fe40000011600 */
[----:B------:R-:W-:Y:S01]  /*6d30*/  @P4 SHF.R.U32.HI R105, RZ, 0x10, R17 ;  /* 0x00000010ff694819 */ /* 0x000fe20000011611 */
[----:B------:R-:W-:Y:S01]  /*6d40*/  VIADD R111, R111, 0x1 ;  /* 0x000000016f6f7836 */ /* 0x000fe20000000000 */
[----:B------:R-:W-:Y:S02]  /*6d50*/  @!P1 SHF.R.U32.HI R2, RZ, R14, R3 ;  /* 0x0000000eff029219 */ /* 0x000fe40000011603 */
[----:B------:R-:W-:Y:S02]  /*6d60*/  @!P1 SEL R3, R45, R0, !P2 ;  /* 0x000000002d039207 */ /* 0x000fe40005000000 */
[----:B------:R-:W-:Y:S05]  /*6d70*/  @!P1 SEL R2, R43, R2, !P0 ;  /* 0x000000022b029207 */ /* 0x000fea0004000000 */
[----:B------:R-:W-:Y:S02]  /*6d80*/  @!P1 IMAD.IADD R0, R2, 0x1, -R3 ;  /* 0x0000000102009824 */ /* 0x000fe400078e0a03 */
[----:B------:R-:W-:Y:S02]  /*6d90*/  @!P1 IMAD.IADD R2, R3, 0x1, -R2 ;  /* 0x0000000103029824 */ /* 0x000fe400078e0a02 */
[----:B------:R-:W-:Y:S02]  /*6da0*/  @!P1 IMAD R45, R0, R9, R45 ;  /* 0x00000009002d9224 */ /* 0x000fe400078e022d */
[----:B------:R-:W-:Y:S01]  /*6db0*/  @!P1 IMAD R43, R2, R10, R43 ;  /* 0x0000000a022b9224 */ /* 0x000fe200078e022b */
[----:B------:R-:W-:Y:S06]  /*6dc0*/  BRA.U !UP0, `(.L_x_130) ;  /* 0x0000000108407547 */ /* 0x000fec000b800000 */
[----:B------:R-:W1:Y:S01]  /*6dd0*/  LDCU.64 UR8, c[0x4][0x80] ;  /* 0x01001000ff0877ac */ /* 0x000e620008000a00 */
[----:B------:R-:W-:Y:S01]  /*6de0*/  MOV R3, 0x0 ;  /* 0x0000000000037802 */ /* 0x000fe20000000f00 */
[----:B------:R-:W-:Y:S02]  /*6df0*/  HFMA2 R12, -RZ, RZ, 0, 5.9604644775390625e-08 ;  /* 0x00000001ff0c7431 */ /* 0x000fe400000001ff */
[----:B------:R-:W-:Y:S02]  /*6e00*/  IMAD.MOV.U32 R8, RZ, RZ, 0x70 ;  /* 0x00000070ff087424 */ /* 0x000fe400078e00ff */
[----:B------:R-:W-:Y:S01]  /*6e10*/  IMAD.MOV.U32 R13, RZ, RZ, RZ ;  /* 0x000000ffff0d7224 */ /* 0x000fe200078e00ff */
[----:B------:R-:W2:Y:S01]  /*6e20*/  LDCU.64 UR6, c[0x4][0x88] ;  /* 0x01001100ff0677ac */ /* 0x000ea20008000a00 */
[----:B------:R-:W3:Y:S01]  /*6e30*/  LDC.64 R2, c[0x4][R3] ;  /* 0x0100000003027b82 */ /* 0x000ee20000000a00 */
[----:B------:R-:W4:Y:S01]  /*6e40*/  LDCU.64 UR4, c[0x4][0x8] ;  /* 0x01000100ff0477ac */ /* 0x000f220008000a00 */
[----:B-1----:R-:W-:Y:S01]  /*6e50*/  MOV R5, UR9 ;  /* 0x0000000900057c02 */ /* 0x002fe20008000f00 */
[----:B------:R-:W-:Y:S01]  /*6e60*/  IMAD.U32 R4, RZ, RZ, UR8 ;  /* 0x00000008ff047e24 */ /* 0x000fe2000f8e00ff */
[----:B--2---:R-:W-:Y:S01]  /*6e70*/  MOV R7, UR7 ;  /* 0x0000000700077c02 */ /* 0x004fe20008000f00 */
[----:B------:R-:W-:Y:S01]  /*6e80*/  IMAD.U32 R6, RZ, RZ, UR6 ;  /* 0x00000006ff067e24 */ /* 0x000fe2000f8e00ff */
[----:B----4-:R-:W-:Y:S01]  /*6e90*/  MOV R11, UR5 ;  /* 0x00000005000b7c02 */ /* 0x010fe20008000f00 */
[----:B------:R-:W-:Y:S02]  /*6ea0*/  IMAD.U32 R10, RZ, RZ, UR4 ;  /* 0x00000004ff0a7e24 */ /* 0x000fe4000f8e00ff */
[----:B------:R-:W-:Y:S07]  /*6eb0*/  LEPC R20, `(.L_x_130) ;  /* 0x000000001014794e */ /* 0x000fee0000000000 */
[----:B---3-5:R-:W-:Y:S05]  /*6ec0*/  CALL.ABS.NOINC R2 ;  /* 0x0000000002007343 */ /* 0x028fea0003c00000 */
.L_x_130:
[----:B------:R-:W-:Y:S01]  /*6ed0*/  LOP3.LUT P0, RZ, R109, 0x1b0, RZ, 0xc0, !PT ;  /* 0x000001b06dff7812 */ /* 0x000fe2000780c0ff */
[----:B------:R-:W-:Y:S11]  /*6ee0*/  BSSY.RECONVERGENT B6, `(.L_x_131) ;  /* 0x0000013000067945 */ /* 0x000ff60003800200 */
[----:B------:R-:W-:Y:S01]  /*6ef0*/  @!UPT UIADD3 URZ, UPT, UPT, URZ, URZ, URZ ;  /* 0x000000fffffff290 */ /* 0x000fe2000fffe0ff */
[----:B------:R-:W-:Y:S05]  /*6f00*/  @!P0 BRA `(.L_x_132) ;  /* 0x0000000000408947 */ /* 0x000fea0003800000 */
        /* <DEDUP_REMOVED lines=16> */
.L_x_132:
[----:B------:R-:W-:Y:S05]  /*7010*/  BSYNC.RECONVERGENT B6 ;  /* 0x0000000000067941 */ /* 0x000fea0003800200 */
.L_x_131:
[----:B------:R-:W-:Y:S01]  /*7020*/  ISETP.NE.U32.AND P3, PT, R86, RZ, PT ;  /* 0x000000ff5600720c */ /* 0x000fe20003f65070 */
[----:B------:R-:W-:Y:S01]  /*7030*/  UISETP.NE.AND UP1, UPT, UR44, URZ, UPT ;  /* 0x000000ff2c00728c */ /* 0x000fe2000bf25270 */
[----:B------:R-:W-:Y:S02]  /*7040*/  ISETP.NE.U32.AND P4, PT, R82, RZ, PT ;  /* 0x000000ff5200720c */ /* 0x000fe40003f85070 */
[----:B------:R-:W-:Y:S02]  /*7050*/  ISETP.NE.AND.EX P3, PT, R87, RZ, PT, P3 ;  /* 0x000000ff5700720c */ /* 0x000fe40003f65330 */
[----:B------:R-:W-:Y:S02]  /*7060*/  PLOP3.LUT P1, PT, PT, PT, PT, 0x8, 0x80 ;  /* 0x000000000080781c */ /* 0x000fe40003f2e170 */
[----:B------:R-:W-:Y:S02]  /*7070*/  PLOP3.LUT P0, PT, PT, PT, UP1, 0x80, 0x8 ;  /* 0x000000000008781c */ /* 0x000fe40003f0f018 */
[----:B------:R-:W-:Y:S02]  /*7080*/  ISETP.NE.AND.EX P4, PT, R83, RZ, PT, P4 ;  /* 0x000000ff5300720c */ /* 0x000fe40003f85340 */
[----:B------:R-:W1:Y:S09]  /*7090*/  @UP1 LDCU.64 UR4, c[0x0][0x888] ;  /* 0x00011100ff0417ac */ /* 0x000e720008000a00 */
[----:B------:R-:W-:Y:S01]  /*70a0*/  @P0 PLOP3.LUT P1, PT, P3, PT, PT, 0x80, 0x8 ;  /* 0x000000000008081c */ /* 0x000fe20001f2f070 */
[----:B-1----:R-:W-:Y:S04]  /*70b0*/  @UP1 UISETP.NE.U32.AND UP0, UPT, UR4, URZ, UPT ;  /* 0x000000ff0400128c */ /* 0x002fe8000bf05070 */
[----:B------:R-:W-:Y:S04]  /*70c0*/  @UP1 UISETP.NE.AND.EX UP0, UPT, UR5, URZ, UPT, UP0 ;  /* 0x000000ff0500128c */ /* 0x000fe8000bf05300 */
[----:B------:R-:W-:Y:S01]  /*70d0*/  @UP1 USEL UR4, URZ, 0xffffffff, UP0 ;  /* 0xffffffffff041887 */ /* 0x000fe20008000000 */
[----:B------:R-:W-:Y:S11]  /*70e0*/  @!P3 BRA `(.L_x_133) ;  /* 0x00000000002cb947 */ /* 0x000ff60003800000 */
[----:B------:R-:W-:Y:S01]  /*70f0*/  ISETP.NE.U32.AND P2, PT, R84, RZ, PT ;  /* 0x000000ff5400720c */ /* 0x000fe20003f45070 */
[----:B------:R-:W-:Y:S03]  /*7100*/  IMAD.MOV.U32 R96, RZ, RZ, 0x1 ;  /* 0x00000001ff607424 */ /* 0x000fe600078e00ff */
[----:B------:R-:W-:Y:S11]  /*7110*/  ISETP.NE.AND.EX P2, PT, R85, RZ, PT, P2 ;  /* 0x000000ff5500720c */ /* 0x000ff60003f45320 */
[----:B------:R-:W-:Y:S02]  /*7120*/  @!UPT UIADD3 URZ, UPT, UPT, URZ, URZ, URZ ;  /* 0x000000fffffff290 */ /* 0x000fe4000fffe0ff */
[----:B------:R-:W1:Y:S01]  /*7130*/  @P2 LDC.64 R2, c[0x0][0x888] ;  /* 0x00022200ff022b82 */ /* 0x000e620000000a00 */
[----:B------:R-:W-:Y:S04]  /*7140*/  @P2 IMAD R0, R86, UR36, RZ ;  /* 0x0000002456002c24 */ /* 0x000fe8000f8e02ff */
[----:B-1----:R-:W-:Y:S04]  /*7150*/  @P2 IMAD.WIDE R2, R0, 0x4, R2 ;  /* 0x0000000400022825 */ /* 0x002fe800078e0202 */
[----:B------:R-:W-:Y:S01]  /*7160*/  HFMA2 R0, -RZ, RZ, 0, 5.9604644775390625e-08 ;  /* 0x00000001ff007431 */ /* 0x000fe200000001ff */
[----:B-----5:R1:W5:Y:S04]  /*7170*/  @P2 LDG.E R49, desc[UR40][R2.64] ;  /* 0x0000002802312981 */ /* 0x020368000c1e1900 */
[----:B------:R-:W-:Y:S01]  /*7180*/  @!P2 PRMT R96, R0, 0x7610, R96 ;  /* 0x000076100060a816 */ /* 0x000fe20000000060 */
[----:B-1----:R-:W2:Y:S06]  /*7190*/  @!P2 LDC R49, c[0x0][0x880] ;  /* 0x00022000ff31ab82 */ /* 0x002eac0000000800 */
.L_x_133:
[----:B------:R-:W-:Y:S05]  /*71a0*/  @!P4 BRA `(.L_x_134) ;  /* 0x000000000020c947 */ /* 0x000fea0003800000 */
[----:B------:R-:W-:Y:S04]  /*71b0*/  ISETP.NE.U32.AND P2, PT, R80, RZ, PT ;  /* 0x000000ff5000720c */ /* 0x000fe80003f45070 */
[----:B------:R-:W-:Y:S11]  /*71c0*/  ISETP.NE.AND.EX P2, PT, R81, RZ, PT, P2 ;  /* 0x000000ff5100720c */ /* 0x000ff60003f45320 */
[----:B------:R-:W-:Y:S02]  /*71d0*/  @!UPT UIADD3 URZ, UPT, UPT, URZ, URZ, URZ ;  /* 0x000000fffffff290 */ /* 0x000fe4000fffe0ff */
[----:B------:R-:W1:Y:S01]  /*71e0*/  @P2 LDC.64 R2, c[0x0][0x8a8] ;  /* 0x00022a00ff022b82 */ /* 0x000e620000000a00 */
[----:B------:R-:W-:Y:S04]  /*71f0*/  @P2 IMAD R0, R82, UR36, RZ ;  /* 0x0000002452002c24 */ /* 0x000fe8000f8e02ff */
[----:B-1----:R-:W-:Y:S05]  /*7200*/  @P2 IMAD.WIDE R2, R0, 0x4, R2 ;  /* 0x0000000400022825 */ /* 0x002fea00078e0202 */
[----:B-----5:R1:W5:Y:S02]  /*7210*/  @P2 LDG.E R47, desc[UR40][R2.64] ;  /* 0x00000028022f2981 */ /* 0x020364000c1e1900 */
[----:B-1----:R-:W3:Y:S02]  /*7220*/  @!P2 LDC R47, c[0x0][0x8a0] ;  /* 0x00022800ff2fab82 */ /* 0x002ee40000000800 */
.L_x_134:
[----:B--2--5:R-:W-:Y:S01]  /*7230*/  @P0 FSETP.NEU.AND P4, PT, R49, RZ, PT ;  /* 0x000000ff3100020b */ /* 0x024fe20003f8d000 */
[----:B------:R-:W-:Y:S01]  /*7240*/  IMAD.U32 R0, RZ, RZ, UR4 ;  /* 0x00000004ff007e24 */ /* 0x000fe2000f8e00ff */
[----:B------:R-:W-:Y:S01]  /*7250*/  @P0 LOP3.LUT P2, RZ, R96, 0xff, RZ, 0xc0, !PT ;  /* 0x000000ff60ff0812 */ /* 0x000fe2000784c0ff */
[----:B------:R-:W-:Y:S01]  /*7260*/  BSSY B1, `(.L_x_135) ;  /* 0x0000039000017945 */ /* 0x000fe20003800000 */
[----:B------:R-:W-:Y:S02]  /*7270*/  @P0 SEL R9, RZ, 0xffffffff, P4 ;  /* 0xffffffffff090807 */ /* 0x000fe40002000000 */
[----:B------:R-:W-:Y:S02]  /*7280*/  CS2R R54, SRZ ;  /* 0x0000000000367805 */ /* 0x000fe4000001ff00 */
[----:B------:R-:W-:Y:S02]  /*7290*/  LEA R92, R44, UR43, 0x3 ;  /* 0x0000002b2c5c7c11 */ /* 0x000fe4000f8e18ff */
[----:B------:R-:W-:Y:S02]  /*72a0*/  CS2R R52, SRZ ;  /* 0x0000000000347805 */ /* 0x000fe4000001ff00 */
[----:B------:R-:W-:Y:S02]  /*72b0*/  @P1 SEL R9, R0, R9, !P2 ;  /* 0x0000000900091207 */ /* 0x000fe40005000000 */
[----:B------:R-:W-:Y:S02]  /*72c0*/  CS2R R58, SRZ ;  /* 0x00000000003a7805 */ /* 0x000fe4000001ff00 */
[----:B------:R-:W-:Y:S02]  /*72d0*/  SHF.L.U32 R7, R108, 0x1f, RZ ;  /* 0x0000001f6c077819 */ /* 0x000fe400000006ff */
[----:B------:R-:W-:Y:S02]  /*72e0*/  CS2R R56, SRZ ;  /* 0x0000000000387805 */ /* 0x000fe4000001ff00 */
[----:B------:R-:W-:Y:S02]  /*72f0*/  @P0 LOP3.LUT R9, R9, 0x1, RZ, 0xc0, !PT ;  /* 0x0000000109090812 */ /* 0x000fe400078ec0ff */
[C---:B------:R-:W-:Y:S02]  /*7300*/  LEA.HI R5, R44.reuse, R44, RZ, 0x1 ;  /* 0x0000002c2c057211 */ /* 0x040fe400078f08ff */
[----:B------:R-:W-:Y:S02]  /*7310*/  ISETP.NE.U32.OR P1, PT, R9, 0x1, !P0 ;  /* 0x000000010900780c */ /* 0x000fe40004725470 */
[----:B------:R-:W-:Y:S01]  /*7320*/  PLOP3.LUT P5, PT, PT, PT, PT, 0x8, 0x80 ;  /* 0x000000000080781c */ /* 0x000fe20003fae170 */
[C---:B------:R-:W-:Y:S01]  /*7330*/  IMAD.SHL.U32 R3, R5.reuse, 0x20, RZ ;  /* 0x0000002005037824 */ /* 0x040fe200078e00ff */
[----:B------:R-:W-:Y:S04]  /*7340*/  LOP3.LUT R5, R5, 0xffe, RZ, 0xc0, !PT ;  /* 0x00000ffe05057812 */ /* 0x000fe800078ec0ff */
[----:B------:R-:W-:Y:S01]  /*7350*/  LOP3.LUT R3, R3, 0xffffffc0, RZ, 0xc0, !PT ;  /* 0xffffffc003037812 */ /* 0x000fe200078ec0ff */
[----:B------:R-:W-:Y:S04]  /*7360*/  IMAD.IADD R32, R44, 0x1, -R5 ;  /* 0x000000012c207824 */ /* 0x000fe800078e0a05 */
[----:B------:R-:W-:Y:S01]  /*7370*/  @P1 SHF.L.U32 R2, R106, 0x1f, RZ ;  /* 0x0000001f6a021819 */ /* 0x000fe200000006ff */
[----:B------:R-:W-:Y:S03]  /*7380*/  IMAD.IADD R3, R46, 0x1, R3 ;  /* 0x000000012e037824 */ /* 0x000fe600078e0203 */
[----:B------:R-:W1:Y:S01]  /*7390*/  @P1 SYNCS.PHASECHK.TRANS64.TRYWAIT P0, [UR43+0x360], R2 ;  /* 0x00036002ff0015a7 */ /* 0x000e62000800112b */
[----:B------:R-:W-:Y:S01]  /*73a0*/  IMAD R32, R32, 0x100000, R3 ;  /* 0x0010000020207824 */ /* 0x000fe200078e0203 */
[----:B------:R2:W4:Y:S01]  /*73b0*/  SYNCS.PHASECHK.TRANS64.TRYWAIT P4, [R92+URZ+0x3a0], R7 ;  /* 0x0003a0075c0075a7 */ /* 0x00052200080811ff */
[----:B-1----:R-:W-:Y:S01]  /*73c0*/  @P1 PLOP3.LUT P5, PT, P0, PT, PT, 0x8, 0x80 ;  /* 0x000000000080181c */ /* 0x002fe200007ae170 */
[----:B------:R-:W-:Y:S01]  /*73d0*/  @!UPT UIADD3 URZ, UPT, UPT, URZ, URZ, URZ ;  /* 0x000000fffffff290 */ /* 0x000fe2000fffe0ff */
[----:B--2---:R-:W-:Y:S11]  /*73e0*/  @!P1 BRA `(.L_x_136) ;  /* 0x0000000000809947 */ /* 0x004ff60003800000 */
[----:B------:R-:W-:Y:S01]  /*73f0*/  ISETP.NE.U32.AND P0, PT, RZ, UR38, PT ;  /* 0x00000026ff007c0c */ /* 0x000fe2000bf05070 */
[----:B------:R-:W-:Y:S01]  /*7400*/  BSSY B0, `(.L_x_137) ;  /* 0x0000012000007945 */ /* 0x000fe20003800000 */
[----:B------:R-:W-:Y:S02]  /*7410*/  FSETP.NEU.AND P2, PT, R49, RZ, PT ;  /* 0x000000ff3100720b */ /* 0x000fe40003f4d000 */
[----:B------:R-:W-:Y:S02]  /*7420*/  CS2R R58, SRZ ;  /* 0x00000000003a7805 */ /* 0x000fe4000001ff00 */
[----:B------:R-:W-:Y:S02]  /*7430*/  ISETP.NE.AND.EX P0, PT, RZ, UR39, PT, P0 ;  /* 0x00000027ff007c0c */ /* 0x000fe4000bf05300 */
[----:B------:R-:W-:Y:S02]  /*7440*/  CS2R R56, SRZ ;  /* 0x0000000000387805 */ /* 0x000fe4000001ff00 */
[----:B------:R-:W-:Y:S02]  /*7450*/  LOP3.LUT P1, RZ, R96, 0xff, RZ, 0xc0, !PT ;  /* 0x000000ff60ff7812 */ /* 0x000fe4000782c0ff */
[----:B------:R-:W-:Y:S02]  /*7460*/  CS2R R54, SRZ ;  /* 0x0000000000367805 */ /* 0x000fe4000001ff00 */
[----:B------:R-:W-:Y:S02]  /*7470*/  SEL R0, RZ, 0xffffffff, P2 ;  /* 0xffffffffff007807 */ /* 0x000fe40001000000 */
[----:B------:R-:W-:Y:S02]  /*7480*/  CS2R R52, SRZ ;  /* 0x0000000000347805 */ /* 0x000fe4000001ff00 */
[----:B------:R-:W-:Y:S04]  /*7490*/  SEL R3, RZ, 0xffffffff, P0 ;  /* 0xffffffffff037807 */ /* 0x000fe80000000000 */
[----:B------:R-:W-:Y:S04]  /*74a0*/  @P3 SEL R0, R3, R0, !P1 ;  /* 0x0000000003003207 */ /* 0x000fe80004800000 */
[----:B------:R-:W-:Y:S04]  /*74b0*/  LOP3.LUT R0, R0, 0x1, RZ, 0xc0, !PT ;  /* 0x0000000100007812 */ /* 0x000fe800078ec0ff */
[----:B------:R-:W-:Y:S01]  /*74c0*/  ISETP.NE.U32.AND P0, PT, R0, 0x1, PT ;  /* 0x000000010000780c */ /* 0x000fe20003f05070 */
[----:B------:R-:W-:Y:S01]  /*74d0*/  @!UPT UIADD3 URZ, UPT, UPT, URZ, URZ, URZ ;  /* 0x000000fffffff290 */ /* 0x000fe2000fffe0ff */
[----:B------:R-:W-:Y:S11]  /*74e0*/  @!P5 BRA `(.L_x_138) ;  /* 0x00000000000cd947 */ /* 0x000ff60003800000 */
[----:B------:R-:W-:Y:S04]  /*74f0*/  SHF.L.U32 R3, R106, 0x1f, RZ ;  /* 0x0000001f6a037819 */ /* 0x000fe800000006ff */
[----:B------:R-:W1:Y:S02]  /*7500*/  SYNCS.PHASECHK.TRANS64.TRYWAIT P1, [UR43+0x360], R3 ;  /* 0x00036003ff0075a7 */ /* 0x000e64000802112b */
[----:B-1----:R-:W-:Y:S05]  /*7510*/  @!P1 BRA `(.L_x_139) ;  /* 0x0000002800049947 */ /* 0x002fea0003800000 */
.L_x_138:
[----:B------:R-:W-:Y:S05]  /*7520*/  BSYNC B0 ;  /* 0x0000000000007941 */ /* 0x000fea0003800000 */
.L_x_137:
[----:B------:R2:W1:Y:S01]  /*7530*/  @P0 LDS.128 R56, [R103+UR43+0x600] ;  /* 0x0006002b67380984 */ /* 0x0004620008000c00 */
[----:B------:R-:W-:Y:S01]  /*7540*/  UIADD3 UR4, UPT, UPT, UR43, 0x368, URZ ;  /* 0x000003682b047890 */ /* 0x000fe2000fffe0ff */
[----:B------:R-:W-:Y:S02]  /*7550*/  LOP3.LUT R106, R106, 0x1, RZ, 0x3c, !PT ;  /* 0x000000016a6a7812 */ /* 0x000fe400078e3cff */
[----:B------:R2:W1:Y:S01]  /*7560*/  @P0 LDS.128 R52, [R102+0x10] ;  /* 0x0000100066340984 */ /* 0x0004620000000c00 */
[----:B------:R-:W-:Y:S01]  /*7570*/  UPRMT UR4, UR37, 0x654, UR4 ;  /* 0x0000065425047896 */ /* 0x000fe20008000004 */
[----:B------:R-:W-:Y:S01]  /*7580*/  @!PT LDS RZ, [RZ] ;  /* 0x00000000fffff984 */ /* 0x000fe20000000800 */
[----:B------:R-:W-:Y:S01]  /*7590*/  @!PT LDS RZ, [RZ] ;  /* 0x00000000fffff984 */ /* 0x000fe20000000800 */
[----:B------:R-:W-:Y:S01]  /*75a0*/  @!PT LDS RZ, [RZ] ;  /* 0x00000000fffff984 */ /* 0x000fe20000000800 */
[----:B------:R-:W-:Y:S01]  /*75b0*/  @!PT LDS RZ, [RZ] ;  /* 0x00000000fffff984 */ /* 0x000fe20000000800 */
[----:B------:R5:W-:Y:S06]  /*75c0*/  MEMBAR.ALL.CTA ;  /* 0x0000000000007992 */ /* 0x000bec0000008000 */
[----:B-----5:R-:W5:Y:S02]  /*75d0*/  FENCE.VIEW.ASYNC.S ;  /* 0x00000000000073c6 */ /* 0x020f640000000000 */
[----:B-----5:R-:W-:Y:S03]  /*75e0*/  SYNCS.ARRIVE.TRANS64.RED.A1T0 RZ, [UR4], RZ ;  /* 0x000000ffffff79a7 */ /* 0x020fe60008100404 */
.L_x_136:
[----:B------:R-:W-:Y:S05]  /*75f0*/  BSYNC B1 ;  /* 0x0000000000017941 */ /* 0x000fea0003800000 */
.L_x_135:
[----:B-1----:R-:W-:Y:S04]  /*7600*/  SHF.R.U32.HI R3, RZ, 0x15, R32 ;  /* 0x00000015ff037819 */ /* 0x002fe80000011620 */
[----:B------:R-:W-:Y:S01]  /*7610*/  LOP3.LUT P0, RZ, R3, 0x3, R104, 0x48, !PT ;  /* 0x0000000303ff7812 */ /* 0x000fe20007804868 */
[----:B------:R-:W-:Y:S01]  /*7620*/  @!UPT UIADD3 URZ, UPT, UPT, URZ, URZ, URZ ;  /* 0x000000fffffff290 */ /* 0x000fe2000fffe0ff */
[----:B----4-:R-:W-:Y:S11]  /*7630*/  @P4 BRA `(.L_x_140) ;  /* 0x0000000000084947 */ /* 0x010ff60003800000 */
[----:B------:R-:W1:Y:S02]  /*7640*/  SYNCS.PHASECHK.TRANS64.TRYWAIT P1, [R92+URZ+0x3a0], R7 ;  /* 0x0003a0075c0075a7 */ /* 0x000e6400080211ff */
[----:B-1----:R-:W-:Y:S05]  /*7650*/  @!P1 BRA `(.L_x_141) ;  /* 0x0000002400cc9947 */ /* 0x002fea0003800000 */
.L_x_140:
[----:B------:R-:W-:Y:S05]  /*7660*/  @!P0 BRA `(.L_x_142) ;  /* 0x0000000000408947 */ /* 0x000fea0003800000 */
[----:B------:R-:W4:Y:S01]  /*7670*/  LDCU.64 UR8, c[0x4][0x70] ;  /* 0x01000e00ff0877ac */ /* 0x000f220008000a00 */
[----:B------:R-:W-:Y:S01]  /*7680*/  MOV R3, 0x0 ;  /* 0x0000000000037802 */ /* 0x000fe20000000f00 */
[----:B------:R-:W-:Y:S02]  /*7690*/  HFMA2 R12, -RZ, RZ, 0, 5.9604644775390625e-08 ;  /* 0x00000001ff0c7431 */ /* 0x000fe400000001ff */
[----:B------:R-:W-:Y:S02]  /*76a0*/  IMAD.MOV.U32 R8, RZ, RZ, 0x192 ;  /* 0x00000192ff087424 */ /* 0x000fe400078e00ff */
[----:B------:R-:W-:Y:S01]  /*76b0*/  IMAD.MOV.U32 R13, RZ, RZ, RZ ;  /* 0x000000ffff0d7224 */ /* 0x000fe200078e00ff */
[----:B------:R-:W1:Y:S01]  /*76c0*/  LDCU.64 UR6, c[0x4][0x78] ;  /* 0x01000f00ff0677ac */ /* 0x000e620008000a00 */
[----:B------:R-:W2:Y:S01]  /*76d0*/  LDC.64 R2, c[0x4][R3] ;  /* 0x0100000003027b82 */ /* 0x000ea20000000a00 */
[----:B------:R-:W5:Y:S01]  /*76e0*/  LDCU.64 UR4, c[0x4][0x10] ;  /* 0x01000200ff0477ac */ /* 0x000f620008000a00 */
[----:B----4-:R-:W-:Y:S01]  /*76f0*/  MOV R5, UR9 ;  /* 0x0000000900057c02 */ /* 0x010fe20008000f00 */
[----:B------:R-:W-:Y:S01]  /*7700*/  IMAD.U32 R4, RZ, RZ, UR8 ;  /* 0x00000008ff047e24 */ /* 0x000fe2000f8e00ff */
[----:B-1----:R-:W-:Y:S01]  /*7710*/  MOV R7, UR7 ;  /* 0x0000000700077c02 */ /* 0x002fe20008000f00 */
[----:B------:R-:W-:Y:S01]  /*7720*/  IMAD.U32 R6, RZ, RZ, UR6 ;  /* 0x00000006ff067e24 */ /* 0x000fe2000f8e00ff */
[----:B-----5:R-:W-:Y:S01]  /*7730*/  MOV R11, UR5 ;  /* 0x00000005000b7c02 */ /* 0x020fe20008000f00 */
[----:B------:R-:W-:Y:S02]  /*7740*/  IMAD.U32 R10, RZ, RZ, UR4 ;  /* 0x00000004ff0a7e24 */ /* 0x000fe4000f8e00ff */
[----:B------:R-:W-:Y:S07]  /*7750*/  LEPC R20, `(.L_x_142) ;  /* 0x000000001014794e */ /* 0x000fee0000000000 */
[----:B--23--:R-:W-:Y:S05]  /*7760*/  CALL.ABS.NOINC R2 ;  /* 0x0000000002007343 */ /* 0x00cfea0003c00000 */
.L_x_142:
[----:B------:R-:W-:Y:S01]  /*7770*/  LOP3.LUT P0, RZ, R101, 0x60, RZ, 0xc0, !PT ;  /* 0x0000006065ff7812 */ /* 0x000fe2000780c0ff */
[----:B------:R-:W-:Y:S05]  /*7780*/  WARPSYNC.ALL ;  /* 0x0000000000007948 */ /* 0x000fea0003800000 */
[----:B------:R-:W-:Y:S01]  /*7790*/  R2UR UR4, R32 ;  /* 0x00000000200472ca */ /* 0x000fe200000e0000 */
[----:B------:R-:W-:Y:S01]  /*77a0*/  BSSY.RECONVERGENT B0, `(.L_x_143) ;  /* 0x00000a0000007945 */ /* 0x000fe20003800200 */
[-C--:B------:R-:W-:Y:S02]  /*77b0*/  F2FP.F16.E5M2.UNPACK_B R50, R56.reuse ;  /* 0x00000038ff32723e */ /* 0x080fe400020004ff */
[----:B------:R-:W-:Y:S02]  /*77c0*/  F2FP.F16.E5M2.UNPACK_B R63, R56.H1 ;  /* 0x00000038ff3f723e */ /* 0x000fe400030004ff */
[-C--:B------:R-:W-:Y:S01]  /*77d0*/  F2FP.F16.E5M2.UNPACK_B R56, R57.reuse ;  /* 0x00000039ff38723e */ /* 0x080fe200020004ff */
[--C-:B------:R-:W-:Y:S01]  /*77e0*/  HADD2.F32 R48, -RZ, R50.reuse.H0_H0 ;  /* 0x20000032ff307230 */ /* 0x100fe20000004100 */
[----:B------:R-:W-:Y:S01]  /*77f0*/  F2FP.F16.E5M2.UNPACK_B R57, R57.H1 ;  /* 0x00000039ff39723e */ /* 0x000fe200030004ff */
[----:B------:R-:W-:Y:S01]  /*7800*/  HADD2.F32 R50, -RZ, R50.H1_H1 ;  /* 0x30000032ff327230 */ /* 0x000fe20000004100 */
[-C--:B------:R-:W-:Y:S01]  /*7810*/  F2FP.F16.E5M2.UNPACK_B R66, R52.reuse ;  /* 0x00000034ff42723e */ /* 0x080fe200020004ff */
[--C-:B------:R-:W-:Y:S01]  /*7820*/  HADD2.F32 R51, -RZ, R63.reuse.H0_H0 ;  /* 0x2000003fff337230 */ /* 0x100fe20000004100 */
[----:B------:R-:W-:Y:S01]  /*7830*/  F2FP.F16.E5M2.UNPACK_B R68, R52.H1 ;  /* 0x00000034ff44723e */ /* 0x000fe200030004ff */
[----:B-1----:R-:W-:Y:S01]  /*7840*/  LDTM.16dp32bit_t0_t15.x32 R4, tmem[UR4] ;  /* 0x00000004000479ee */ /* 0x002fe20008a80000 */
[----:B------:R-:W3:Y:S01]  /*7850*/  LDTM.16dp32bit_t16_t31.x32 R4, tmem[UR4+0x20] ;  /* 0x00002004000479ee */ /* 0x000ee20008aa0000 */
[----:B------:R-:W-:Y:S01]  /*7860*/  NOP ;  /* 0x0000000000007918 */ /* 0x000fe20000000000 */
[----:B------:R-:W-:Y:S01]  /*7870*/  R2UR UR5, R92 ;  /* 0x000000005c0572ca */ /* 0x000fe200000e0000 */
[--C-:B------:R-:W-:Y:S01]  /*7880*/  HADD2.F32 R65, -RZ, R66.reuse.H0_H0 ;  /* 0x20000042ff417230 */ /* 0x100fe20000004100 */
[----:B------:R-:W-:Y:S01]  /*7890*/  F2FP.F16.E5M2.UNPACK_B R61, R58 ;  /* 0x0000003aff3d723e */ /* 0x000fe200020004ff */
[----:B------:R-:W-:Y:S01]  /*78a0*/  HADD2.F32 R67, -RZ, R66.H1_H1 ;  /* 0x30000042ff437230 */ /* 0x000fe20000004100 */
[-C--:B------:R-:W-:Y:S01]  /*78b0*/  F2FP.F16.E5M2.UNPACK_B R70, R53.reuse ;  /* 0x00000035ff46723e */ /* 0x080fe200020004ff */
[----:B------:R-:W-:Y:S01]  /*78c0*/  HADD2.F32 R52, -RZ, R63.H1_H1 ;  /* 0x3000003fff347230 */ /* 0x000fe20000004100 */
[----:B------:R-:W-:Y:S01]  /*78d0*/  F2FP.F16.E5M2.UNPACK_B R72, R53.H1 ;  /* 0x00000035ff48723e */ /* 0x000fe200030004ff */
[----:B------:R-:W-:Y:S01]  /*78e0*/  HADD2.F32 R53, -RZ, R56.H0_H0 ;  /* 0x20000038ff357230 */ /* 0x000fe20000004100 */
[-C--:B------:R-:W-:Y:S01]  /*78f0*/  F2FP.F16.E5M2.UNPACK_B R74, R54.reuse ;  /* 0x00000036ff4a723e */ /* 0x080fe200020004ff */
[----:B------:R-:W-:Y:S01]  /*7900*/  HADD2.F32 R69, -RZ, R70.H0_H0 ;  /* 0x20000046ff457230 */ /* 0x000fe20000004100 */
[----:B------:R-:W-:Y:S01]  /*7910*/  F2FP.F16.E5M2.UNPACK_B R76, R54.H1 ;  /* 0x00000036ff4c723e */ /* 0x000fe200030004ff */
[----:B------:R-:W-:Y:S01]  /*7920*/  HADD2.F32 R54, -RZ, R56.H1_H1 ;  /* 0x30000038ff367230 */ /* 0x000fe20000004100 */
[----:B------:R-:W-:Y:S01]  /*7930*/  F2FP.F16.E5M2.UNPACK_B R60, R58.H1 ;  /* 0x0000003aff3c723e */ /* 0x000fe200030004ff */
[----:B------:R-:W-:Y:S01]  /*7940*/  UIADD3 UR5, UPT, UPT, UR5, 0x3c0, URZ ;  /* 0x000003c005057890 */ /* 0x000fe2000fffe0ff */
[----:B------:R-:W-:Y:S01]  /*7950*/  HADD2.F32 R58, -RZ, R61.H1_H1 ;  /* 0x3000003dff3a7230 */ /* 0x000fe20000004100 */
[----:B------:R-:W-:Y:S01]  /*7960*/  F2FP.F16.E5M2.UNPACK_B R77, R55 ;  /* 0x00000037ff4d723e */ /* 0x000fe200020004ff */
[----:B------:R-:W-:Y:S01]  /*7970*/  HADD2.F32 R70, -RZ, R70.H1_H1 ;  /* 0x30000046ff467230 */ /* 0x000fe20000004100 */
[----:B------:R-:W-:Y:S01]  /*7980*/  UPRMT UR5, UR37, 0x654, UR5 ;  /* 0x0000065425057896 */ /* 0x000fe20008000005 */
[--C-:B------:R-:W-:Y:S01]  /*7990*/  HADD2.F32 R73, -RZ, R74.reuse.H0_H0 ;  /* 0x2000004aff497230 */ /* 0x100fe20000004100 */
[----:B------:R-:W-:Y:S01]  /*79a0*/  F2FP.F16.E5M2.UNPACK_B R62, R59 ;  /* 0x0000003bff3e723e */ /* 0x000fe200020004ff */
[----:B------:R-:W-:Y:S01]  /*79b0*/  HADD2.F32 R74, -RZ, R74.H1_H1 ;  /* 0x3000004aff4a7230 */ /* 0x000fe20000004100 */
[----:B------:R-:W-:Y:S01]  /*79c0*/  F2FP.F16.E5M2.UNPACK_B R78, R55.H1 ;  /* 0x00000037ff4e723e */ /* 0x000fe200030004ff */
[C---:B---3--:R-:W-:Y:S01]  /*79d0*/  FMUL R4, R47.reuse, R4 ;  /* 0x000000042f047220 */ /* 0x048fe20000400000 */
[C---:B------:R-:W-:Y:S01]  /*79e0*/  FMUL R5, R47.reuse, R5 ;  /* 0x000000052f057220 */ /* 0x040fe20000400000 */
[C---:B------:R-:W-:Y:S01]  /*79f0*/  FMUL R8, R47.reuse, R8 ;  /* 0x000000082f087220 */ /* 0x040fe20000400000 */
[----:B------:R-:W-:Y:S01]  /*7a00*/  FMUL R9, R47, R9 ;  /* 0x000000092f097220 */ /* 0x000fe20000400000 */
[----:B------:R-:W-:Y:S01]  /*7a10*/  SYNCS.ARRIVE.TRANS64.RED.A1T0 RZ, [UR5], RZ ;  /* 0x000000ffffff79a7 */ /* 0x000fe20008100405 */
[C---:B------:R-:W-:Y:S01]  /*7a20*/  FFMA R4, R49.reuse, R48, R4 ;  /* 0x0000003031047223 */ /* 0x040fe20000000004 */
[----:B------:R-:W-:Y:S01]  /*7a30*/  FFMA R5, R49, R50, R5 ;  /* 0x0000003231057223 */ /* 0x000fe20000000005 */
[C---:B------:R-:W-:Y:S01]  /*7a40*/  FMUL R12, R47.reuse, R12 ;  /* 0x0000000c2f0c7220 */ /* 0x040fe20000400000 */
        /* <DEDUP_REMOVED lines=9> */
[----:B------:R-:W-:Y:S02]  /*7ae0*/  HADD2.F32 R48, -RZ, R77.H1_H1 ;  /* 0x3000004dff307230 */ /* 0x000fe40000004100 */
[C---:B------:R-:W-:Y:S01]  /*7af0*/  FMUL R28, R47.reuse, R32 ;  /* 0x000000202f1c7220 */ /* 0x040fe20000400000 */
[C---:B------:R-:W-:Y:S01]  /*7b00*/  FMUL R29, R47.reuse, R33 ;  /* 0x000000212f1d7220 */ /* 0x040fe20000400000 */
[C---:B------:R-:W-:Y:S01]  /*7b10*/  FMUL R6, R47.reuse, R6 ;  /* 0x000000062f067220 */ /* 0x040fe20000400000 */
[C---:B------:R-:W-:Y:S01]  /*7b20*/  FMUL R7, R47.reuse, R7 ;  /* 0x000000072f077220 */ /* 0x040fe20000400000 */
[--C-:B------:R-:W-:Y:S02]  /*7b30*/  HADD2.F32 R55, -RZ, R57.reuse.H0_H0 ;  /* 0x20000039ff377230 */ /* 0x100fe40000004100 */
[----:B------:R-:W-:Y:S01]  /*7b40*/  FMUL R10, R47, R10 ;  /* 0x0000000a2f0a7220 */ /* 0x000fe20000400000 */
[C---:B------:R-:W-:Y:S01]  /*7b50*/  FFMA R6, R49.reuse, R51, R6 ;  /* 0x0000003331067223 */ /* 0x040fe20000000006 */
[----:B------:R-:W-:Y:S02]  /*7b60*/  HADD2.F32 R56, -RZ, R57.H1_H1 ;  /* 0x30000039ff387230 */ /* 0x000fe40000004100 */
[C---:B------:R-:W-:Y:S01]  /*7b70*/  FFMA R7, R49.reuse, R52, R7 ;  /* 0x0000003431077223 */ /* 0x040fe20000000007 */
[C---:B------:R-:W-:Y:S01]  /*7b80*/  FFMA R8, R49.reuse, R53, R8 ;  /* 0x0000003531087223 */ /* 0x040fe20000000008 */
[C---:B------:R-:W-:Y:S01]  /*7b90*/  FFMA R9, R49.reuse, R54, R9 ;  /* 0x0000003631097223 */ /* 0x040fe20000000009 */
[----:B------:R-:W-:Y:S02]  /*7ba0*/  HADD2.F32 R57, -RZ, R61.H0_H0 ;  /* 0x2000003dff397230 */ /* 0x000fe40000004100 */
[----:B------:R-:W-:Y:S01]  /*7bb0*/  FFMA R10, R49, R55, R10 ;  /* 0x00000037310a7223 */ /* 0x000fe2000000000a */
[----:B------:R-:W-:Y:S01]  /*7bc0*/  F2FP.SATFINITE.E5M2.F32.PACK_AB_MERGE_C R92, R7, R6, RZ ;  /* 0x00000006075c723e */ /* 0x000fe200048060ff */
[----:B------:R-:W-:Y:S02]  /*7bd0*/  HADD2.F32 R61, -RZ, R62.H0_H0 ;  /* 0x2000003eff3d7230 */ /* 0x000fe40000004100 */
[----:B------:R-:W-:Y:S01]  /*7be0*/  FMUL R11, R47, R11 ;  /* 0x0000000b2f0b7220 */ /* 0x000fe20000400000 */
[----:B------:R-:W-:Y:S01]  /*7bf0*/  F2FP.F16.E5M2.UNPACK_B R64, R59.H1 ;  /* 0x0000003bff40723e */ /* 0x000fe200030004ff */
[----:B------:R-:W-:Y:S01]  /*7c00*/  HADD2.F32 R59, -RZ, R60.H0_H0 ;  /* 0x2000003cff3b7230 */ /* 0x000fe20000004100 */
[----:B------:R-:W-:Y:S01]  /*7c10*/  F2FP.SATFINITE.E5M2.F32.PACK_AB_MERGE_C R92, R5, R4, R92 ;  /* 0x00000004055c723e */ /* 0x000fe2000480605c */
[C---:B------:R-:W-:Y:S01]  /*7c20*/  FFMA R11, R49.reuse, R56, R11 ;  /* 0x00000038310b7223 */ /* 0x040fe2000000000b */
[C---:B------:R-:W-:Y:S01]  /*7c30*/  FFMA R12, R49.reuse, R57, R12 ;  /* 0x00000039310c7223 */ /* 0x040fe2000000000c */
[----:B------:R-:W-:Y:S01]  /*7c40*/  FFMA R13, R49, R58, R13 ;  /* 0x0000003a310d7223 */ /* 0x000fe2000000000d */
[----:B------:R-:W-:Y:S02]  /*7c50*/  HADD2.F32 R62, -RZ, R62.H1_H1 ;  /* 0x3000003eff3e7230 */ /* 0x000fe40000004100 */
[----:B------:R-:W-:Y:S01]  /*7c60*/  FMUL R14, R47, R14 ;  /* 0x0000000e2f0e7220 */ /* 0x000fe20000400000 */
[----:B------:R-:W-:Y:S01]  /*7c70*/  HADD2.F32 R60, -RZ, R60.H1_H1 ;  /* 0x3000003cff3c7230 */ /* 0x000fe20000004100 */
[----:B------:R-:W-:Y:S01]  /*7c80*/  F2FP.SATFINITE.E5M2.F32.PACK_AB_MERGE_C R93, R11, R10, RZ ;  /* 0x0000000a0b5d723e */ /* 0x000fe200048060ff */
[----:B------:R-:W-:Y:S02]  /*7c90*/  HADD2.F32 R51, -RZ, R77.H0_H0 ;  /* 0x2000004dff337230 */ /* 0x000fe40000004100 */
[----:B------:R-:W-:Y:S01]  /*7ca0*/  FFMA R14, R49, R59, R14 ;  /* 0x0000003b310e7223 */ /* 0x000fe2000000000e */
[----:B------:R-:W-:Y:S01]  /*7cb0*/  FMUL R15, R47, R15 ;  /* 0x0000000f2f0f7220 */ /* 0x000fe20000400000 */
[--C-:B------:R-:W-:Y:S01]  /*7cc0*/  HADD2.F32 R63, -RZ, R64.reuse.H0_H0 ;  /* 0x20000040ff3f7230 */ /* 0x100fe20000004100 */
[----:B------:R-:W-:Y:S01]  /*7cd0*/  F2FP.SATFINITE.E5M2.F32.PACK_AB_MERGE_C R93, R9, R8, R93 ;  /* 0x00000008095d723e */ /* 0x000fe2000480605d */
[----:B------:R-:W-:Y:S02]  /*7ce0*/  HADD2.F32 R64, -RZ, R64.H1_H1 ;  /* 0x30000040ff407230 */ /* 0x000fe40000004100 */
[C---:B------:R-:W-:Y:S01]  /*7cf0*/  FFMA R15, R49.reuse, R60, R15 ;  /* 0x0000003c310f7223 */ /* 0x040fe2000000000f */
[C---:B------:R-:W-:Y:S01]  /*7d00*/  FFMA R16, R49.reuse, R61, R16 ;  /* 0x0000003d31107223 */ /* 0x040fe20000000010 */
[----:B------:R-:W-:Y:S01]  /*7d10*/  FFMA R17, R49, R62, R17 ;  /* 0x0000003e31117223 */ /* 0x000fe20000000011 */
[C---:B------:R-:W-:Y:S01]  /*7d20*/  FMUL R18, R47.reuse, R18 ;  /* 0x000000122f127220 */ /* 0x040fe20000400000 */
[C---:B------:R-:W-:Y:S01]  /*7d30*/  FMUL R19, R47.reuse, R19 ;  /* 0x000000132f137220 */ /* 0x040fe20000400000 */
[--C-:B------:R-:W-:Y:S02]  /*7d40*/  HADD2.F32 R66, -RZ, R68.reuse.H0_H0 ;  /* 0x20000044ff427230 */ /* 0x100fe40000004100 */
[----:B------:R-:W-:Y:S01]  /*7d50*/  FMUL R3, R47, R22 ;  /* 0x000000162f037220 */ /* 0x000fe20000400000 */
[C---:B------:R-:W-:Y:S01]  /*7d60*/  FFMA R18, R49.reuse, R63, R18 ;  /* 0x0000003f31127223 */ /* 0x040fe20000000012 */
[----:B------:R-:W-:Y:S02]  /*7d70*/  HADD2.F32 R68, -RZ, R68.H1_H1 ;  /* 0x30000044ff447230 */ /* 0x000fe40000004100 */
[----:B------:R-:W-:Y:S01]  /*7d80*/  FFMA R19, R49, R64, R19 ;  /* 0x0000004031137223 */ /* 0x000fe20000000013 */
[----:B------:R-:W-:Y:S01]  /*7d90*/  FMUL R23, R47, R23 ;  /* 0x000000172f177220 */ /* 0x000fe20000400000 */
[C---:B------:R-:W-:Y:S01]  /*7da0*/  FFMA R0, R49.reuse, R65, R0 ;  /* 0x0000004131007223 */ /* 0x040fe20000000000 */
[C---:B------:R-:W-:Y:S01]  /*7db0*/  FFMA R2, R49.reuse, R67, R2 ;  /* 0x0000004331027223 */ /* 0x040fe20000000002 */
[--C-:B------:R-:W-:Y:S02]  /*7dc0*/  HADD2.F32 R71, -RZ, R72.reuse.H0_H0 ;  /* 0x20000048ff477230 */ /* 0x100fe40000004100 */
[----:B------:R-:W-:Y:S01]  /*7dd0*/  FFMA R3, R49, R66, R3 ;  /* 0x0000004231037223 */ /* 0x000fe20000000003 */
[----:B------:R-:W-:Y:S02]  /*7de0*/  HADD2.F32 R72, -RZ, R72.H1_H1 ;  /* 0x30000048ff487230 */ /* 0x000fe40000004100 */
[----:B------:R-:W-:Y:S01]  /*7df0*/  FMUL R22, R47, R26 ;  /* 0x0000001a2f167220 */ /* 0x000fe20000400000 */
        /* <DEDUP_REMOVED lines=18> */
[----:B------:R-:W-:Y:S01]  /*7f20*/  F2FP.SATFINITE.E5M2.F32.PACK_AB_MERGE_C R94, R15, R14, RZ ;  /* 0x0000000e0f5e723e */ /* 0x000fe200048060ff */
[----:B------:R-:W-:Y:S01]  /*7f30*/  FFMA R28, R49, R51, R28 ;  /* 0x00000033311c7223 */ /* 0x000fe2000000001c */
[----:B------:R-:W-:Y:S01]  /*7f40*/  F2FP.SATFINITE.E5M2.F32.PACK_AB_MERGE_C R95, R19, R18, RZ ;  /* 0x00000012135f723e */ /* 0x000fe200048060ff */
[C---:B------:R-:W-:Y:S01]  /*7f50*/  FFMA R29, R49.reuse, R48, R29 ;  /* 0x00000030311d7223 */ /* 0x040fe2000000001d */
[C---:B------:R-:W-:Y:S01]  /*7f60*/  FFMA R30, R49.reuse, R77, R30 ;  /* 0x0000004d311e7223 */ /* 0x040fe2000000001e */
[----:B------:R-:W-:Y:S01]  /*7f70*/  FFMA R35, R49, R50, R35 ;  /* 0x0000003231237223 */ /* 0x000fe20000000023 */
[----:B------:R-:W-:Y:S02]  /*7f80*/  F2FP.SATFINITE.E5M2.F32.PACK_AB_MERGE_C R94, R13, R12, R94 ;  /* 0x0000000c0d5e723e */ /* 0x000fe4000480605e */
[----:B------:R-:W-:Y:S02]  /*7f90*/  F2FP.SATFINITE.E5M2.F32.PACK_AB_MERGE_C R95, R17, R16, R95 ;  /* 0x00000010115f723e */ /* 0x000fe4000480605f */
[----:B------:R-:W-:Y:S02]  /*7fa0*/  F2FP.SATFINITE.E5M2.F32.PACK_AB_MERGE_C R113, R23, R3, RZ ;  /* 0x000000031771723e */ /* 0x000fe400048060ff */
[----:B------:R-:W-:Y:S01]  /*7fb0*/  F2FP.SATFINITE.E5M2.F32.PACK_AB_MERGE_C R114, R27, R22, RZ ;  /* 0x000000161b72723e */ /* 0x000fe200048060ff */
[----:B------:R1:W-:Y:S01]  /*7fc0*/  STS.128 [R103+UR43+0x1600], R92 ;  /* 0x0016005c67007988 */ /* 0x0003e20008000c2b */
[----:B------:R-:W-:Y:S02]  /*7fd0*/  F2FP.SATFINITE.E5M2.F32.PACK_AB_MERGE_C R116, R31, R26, RZ ;  /* 0x0000001a1f74723e */ /* 0x000fe400048060ff */
[----:B------:R-:W-:Y:S02]  /*7fe0*/  F2FP.SATFINITE.E5M2.F32.PACK_AB_MERGE_C R117, R35, R30, RZ ;  /* 0x0000001e2375723e */ /* 0x000fe400048060ff */
[----:B------:R-:W-:Y:S02]  /*7ff0*/  F2FP.SATFINITE.E5M2.F32.PACK_AB_MERGE_C R112, R2, R0, R113 ;  /* 0x000000000270723e */ /* 0x000fe40004806071 */
[----:B------:R-:W-:Y:S02]  /*8000*/  F2FP.SATFINITE.E5M2.F32.PACK_AB_MERGE_C R113, R21, R20, R114 ;  /* 0x000000141571723e */ /* 0x000fe40004806072 */
[----:B------:R-:W-:Y:S02]  /*8010*/  F2FP.SATFINITE.E5M2.F32.PACK_AB_MERGE_C R114, R25, R24, R116 ;  /* 0x000000181972723e */ /* 0x000fe40004806074 */
[----:B------:R-:W-:Y:S02]  /*8020*/  F2FP.SATFINITE.E5M2.F32.PACK_AB_MERGE_C R115, R29, R28, R117 ;  /* 0x0000001c1d73723e */ /* 0x000fe40004806075 */
[----:B------:R-:W-:Y:S03]  /*8030*/  IADD3 R116, PT, PT, R44, 0x1, RZ ;  /* 0x000000012c747810 */ /* 0x000fe60007ffe0ff */
[----:B------:R1:W-:Y:S01]  /*8040*/  STS.128 [R102+0x1010], R112 ;  /* 0x0010107066007388 */ /* 0x0003e20000000c00 */
[----:B------:R-:W-:Y:S01]  /*8050*/  @!PT LDS RZ, [RZ] ;  /* 0x00000000fffff984 */ /* 0x000fe20000000800 */
[----:B------:R-:W-:Y:S01]  /*8060*/  @!PT LDS RZ, [RZ] ;  /* 0x00000000fffff984 */ /* 0x000fe20000000800 */
[----:B------:R-:W-:Y:S01]  /*8070*/  @!PT LDS RZ, [RZ] ;  /* 0x00000000fffff984 */ /* 0x000fe20000000800 */
[----:B------:R-:W-:Y:S01]  /*8080*/  @!PT LDS RZ, [RZ] ;  /* 0x00000000fffff984 */ /* 0x000fe20000000800 */
[----:B------:R3:W-:Y:S07]  /*8090*/  MEMBAR.ALL.CTA ;  /* 0x0000000000007992 */ /* 0x0007ee0000008000 */
[----:B---3--:R-:W3:Y:S02]  /*80a0*/  FENCE.VIEW.ASYNC.S ;  /* 0x00000000000073c6 */ /* 0x008ee40000000000 */
[----:B---3--:R-:W-:Y:S06]  /*80b0*/  BAR.SYNC.DEFER_BLOCKING 0x1, 0x80 ;  /* 0x0042000000007b1d */ /* 0x008fec0000010000 */
[----:B------:R-:W-:Y:S05]  /*80c0*/  @P0 BRA `(.L_x_144) ;  /* 0x0000000000340947 */ /* 0x000fea0003800000 */
[----:B------:R-:W-:Y:S01]  /*80d0*/  UIADD3 UR12, UPT, UPT, UR43, 0x1600, URZ ;  /* 0x000016002b0c7890 */ /* 0x000fe2000fffe0ff */
[----:B------:R-:W-:Y:S01]  /*80e0*/  R2UR UR9, R91 ;  /* 0x000000005b0972ca */ /* 0x000fe200000e0000 */
[----:B------:R-:W-:Y:S01]  /*80f0*/  UIADD3 UR10, UP0, UPT, UR46, 0x680, URZ ;  /* 0x000006802e0a7890 */ /* 0x000fe2000ff1e0ff */
[----:B------:R-:W-:Y:S01]  /*8100*/  R2UR UR8, R97 ;  /* 0x00000000610872ca */ /* 0x000fe200000e0000 */
[----:B------:R-:W-:Y:S02]  /*8110*/  UMOV UR7, UR36 ;  /* 0x0000002400077c82 */ /* 0x000fe40008000000 */
[----:B------:R-:W-:Y:S01]  /*8120*/  IMAD.U32 R109, RZ, RZ, UR12 ;  /* 0x0000000cff6d7e24 */ /* 0x000fe2000f8e00ff */
[----:B------:R-:W-:Y:S04]  /*8130*/  UIADD3.X UR11, UPT, UPT, URZ, UR47, URZ, UP0, !UPT ;  /* 0x0000002fff0b7290 */ /* 0x000fe800087fe4ff */
[----:B------:R-:W-:Y:S03]  /*8140*/  R2UR UR4, R109 ;  /* 0x000000006d0472ca */ /* 0x000fe600000e0000 */
[----:B------:R-:W-:Y:S02]  /*8150*/  USHF.L.U32 UR5, UR9, 0x6, URZ ;  /* 0x0000000609057899 */ /* 0x000fe400080006ff */
[----:B------:R-:W-:Y:S09]  /*8160*/  USHF.L.U32 UR6, UR8, 0x6, URZ ;  /* 0x0000000608067899 */ /* 0x000ff200080006ff */
[----:B------:R3:W-:Y:S01]  /*8170*/  UTMASTG.3D [UR4], [UR10] ;  /* 0x000000040a0073b5 */ /* 0x0007e20008010000 */
[----:B------:R0:W-:Y:S01]  /*8180*/  UTMACMDFLUSH ;  /* 0x00000000000079b7 */ /* 0x0001e20000000000 */
[----:B---3--:R-:W-:Y:S04]  /*8190*/  DEPBAR.LE SB0, 0x0 ;  /* 0x000080000000791a */ /* 0x008fe80000000000 */
.L_x_144:
[----:B------:R-:W-:Y:S05]  /*81a0*/  BSYNC.RECONVERGENT B0 ;  /* 0x0000000000007941 */ /* 0x000fea0003800200 */
.L_x_143:
[----:B------:R-:W-:Y:S01]  /*81b0*/  BAR.SYNC.DEFER_BLOCKING 0x1, 0x80 ;  /* 0x0042000000007b1d */ /* 0x000fe20000010000 */
[----:B------:R-:W-:Y:S01]  /*81c0*/  ISETP.NE.AND P2, PT, R110, RZ, PT ;  /* 0x000000ff6e00720c */ /* 0x000fe20003f45270 */
[----:B------:R-:W-:Y:S01]  /*81d0*/  IMAD.IADD R91, R43, 0x1, R79 ;  /* 0x000000012b5b7824 */ /* 0x000fe200078e024f */
[----:B------:R-:W-:Y:S01]  /*81e0*/  ISETP.NE.AND P0, PT, R111, 0x2, PT ;  /* 0x000000026f00780c */ /* 0x000fe20003f05270 */
[----:B------:R-:W-:Y:S01]  /*81f0*/  IMAD.IADD R97, R45, 0x1, R90 ;  /* 0x000000012d617824 */ /* 0x000fe200078e025a */
[----:B------:R-:W-:Y:S02]  /*8200*/  ISETP.NE.AND P1, PT, R116, 0x4, PT ;  /* 0x000000047400780c */ /* 0x000fe40003f25270 */
[----:B------:R-:W-:Y:S02]  /*8210*/  SEL R0, RZ, 0x1, P0 ;  /* 0x00000001ff007807 */ /* 0x000fe40000000000 */
[----:B------:R-:W-:Y:S02]  /*8220*/  SEL R3, RZ, 0x1, P1 ;  /* 0x00000001ff037807 */ /* 0x000fe40000800000 */
[----:B------:R-:W-:Y:S02]  /*8230*/  LOP3.LUT R107, R107, R0, RZ, 0x3c, !PT ;  /* 0x000000006b6b7212 */ /* 0x000fe400078e3cff */
[----:B------:R-:W-:Y:S02]  /*8240*/  LOP3.LUT R108, R108, R3, RZ, 0x3c, !PT ;  /* 0x000000036c6c7212 */ /* 0x000fe400078e3cff */
[----:B------:R-:W-:Y:S02]  /*8250*/  @P2 R2UR UR36, R105 ;  /* 0x00000000692422ca */ /* 0x000fe400000e0000 */
[----:B------:R-:W-:Y:S02]  /*8260*/  SEL R111, R111, RZ, P0 ;  /* 0x000000ff6f6f7207 */ /* 0x000fe40000000000 */
[----:B------:R-:W-:Y:S01]  /*8270*/  SEL R44, R116, RZ, P1 ;  /* 0x000000ff742c7207 */ /* 0x000fe20000800000 */
[----:B------:R-:W-:Y:S10]  /*8280*/  @P2 BRA `(.L_x_145) ;  /* 0xffffffe400842947 */ /* 0x000ff4000383ffff */
[----:B------:R-:W-:Y:S05]  /*8290*/  EXIT ;  /* 0x000000000000794d */ /* 0x000fea0003800000 */
.L_x_20:
[----:B--2---:R2:W1:Y:S02]  /*82a0*/  SYNCS.PHASECHK.TRANS64.TRYWAIT P0, [R3+URZ+0x3f0], R2 ;  /* 0x0003f002030075a7 */ /* 0x00446400080011ff */
[----:B-1----:R-:W-:Y:S05]  /*82b0*/  @!P0 NANOSLEEP.SYNCS 0x989680 ;  /* 0x009896800000895d */ /* 0x002fea0003900000 */
[----:B------:R-:W1:Y:S02]  /*82c0*/  @!P0 SYNCS.PHASECHK.TRANS64 P0, [R3+URZ+0x3f0], R2 ;  /* 0x0003f002030085a7 */ /* 0x000e6400080010ff */
[----:B-1----:R-:W-:Y:S05]  /*82d0*/  @!P0 BRA `(.L_x_20) ;  /* 0xfffffffc00f08947 */ /* 0x002fea000383ffff */
[----:B------:R-:W-:Y:S05]  /*82e0*/  BRA `(.L_x_146) ;  /* 0xffffff9800407947 */ /* 0x000fea000383ffff */
.L_x_23:
[----:B-1----:R-:W-:-:S07]  /*82f0*/  MOV R2, UR33 ;  /* 0x0000002100027c02 */ /* 0x002fce0008000f00 */
.L_x_147:
[----:B-1----:R1:W2:Y:S02]  /*8300*/  SYNCS.PHASECHK.TRANS64.TRYWAIT P0, [R2+URZ+0x1b0], R5 ;  /* 0x0001b005020075a7 */ /* 0x0022a400080011ff */
[----:B--2---:R-:W-:Y:S05]  /*8310*/  @!P0 NANOSLEEP.SYNCS 0x989680 ;  /* 0x009896800000895d */ /* 0x004fea0003900000 */
[----:B------:R-:W2:Y:S02]  /*8320*/  @!P0 SYNCS.PHASECHK.TRANS64 P0, [R2+URZ+0x1b0], R5 ;  /* 0x0001b005020085a7 */ /* 0x000ea400080010ff */
[----:B--2---:R-:W-:Y:S05]  /*8330*/  @!P0 BRA `(.L_x_147) ;  /* 0xfffffffc00f08947 */ /* 0x004fea000383ffff */
[----:B------:R-:W-:Y:S05]  /*8340*/  BRA `(.L_x_22) ;  /* 0xffffff9800907947 */ /* 0x000fea000383ffff */
.L_x_29:
[----:B-1----:R-:W-:-:S07]  /*8350*/  MOV R2, UR17 ;  /* 0x0000001100027c02 */ /* 0x002fce0008000f00 */
.L_x_148:
[----:B-1----:R1:W2:Y:S02]  /*8360*/  SYNCS.PHASECHK.TRANS64.TRYWAIT P0, [R2+URZ+0x1b0], R5 ;  /* 0x0001b005020075a7 */ /* 0x0022a400080011ff */
[----:B--2---:R-:W-:Y:S05]  /*8370*/  @!P0 NANOSLEEP.SYNCS 0x989680 ;  /* 0x009896800000895d */ /* 0x004fea0003900000 */
[----:B------:R-:W2:Y:S02]  /*8380*/  @!P0 SYNCS.PHASECHK.TRANS64 P0, [R2+URZ+0x1b0], R5 ;  /* 0x0001b005020085a7 */ /* 0x000ea400080010ff */
[----:B--2---:R-:W-:Y:S05]  /*8390*/  @!P0 BRA `(.L_x_148) ;  /* 0xfffffffc00f08947 */ /* 0x004fea000383ffff */
[----:B------:R-:W-:Y:S05]  /*83a0*/  BRA `(.L_x_28) ;  /* 0xffffff9c00347947 */ /* 0x000fea000383ffff */
.L_x_33:
[----:B-1----:R1:W2:Y:S02]  /*83b0*/  SYNCS.PHASECHK.TRANS64.TRYWAIT P0, [R2+URZ+0x380], R3 ;  /* 0x00038003020075a7 */ /* 0x0022a400080011ff */
[----:B--2---:R-:W-:Y:S05]  /*83c0*/  @!P0 NANOSLEEP.SYNCS 0x989680 ;  /* 0x009896800000895d */ /* 0x004fea0003900000 */
[----:B------:R-:W2:Y:S02]  /*83d0*/  @!P0 SYNCS.PHASECHK.TRANS64 P0, [R2+URZ+0x380], R3 ;  /* 0x00038003020085a7 */ /* 0x000ea400080010ff */
[----:B--2---:R-:W-:Y:S05]  /*83e0*/  @!P0 BRA `(.L_x_33) ;  /* 0xfffffffc00f08947 */ /* 0x004fea000383ffff */
[----:B------:R-:W-:Y:S05]  /*83f0*/  BRA `(.L_x_149) ;  /* 0xffffff9c00c07947 */ /* 0x000fea000383ffff */
.L_x_37:
[----:B----4-:R-:W-:-:S07]  /*8400*/  MOV R0, UR5 ;  /* 0x0000000500007c02 */ /* 0x010fce0008000f00 */
.L_x_150:
[----:B-1----:R1:W2:Y:S02]  /*8410*/  SYNCS.PHASECHK.TRANS64.TRYWAIT P0, [R0+URZ], R3 ;  /* 0x00000003000075a7 */ /* 0x0022a400080011ff */
[----:B--2---:R-:W-:Y:S05]  /*8420*/  @!P0 NANOSLEEP.SYNCS 0x989680 ;  /* 0x009896800000895d */ /* 0x004fea0003900000 */
[----:B------:R-:W2:Y:S02]  /*8430*/  @!P0 SYNCS.PHASECHK.TRANS64 P0, [R0+URZ], R3 ;  /* 0x00000003000085a7 */ /* 0x000ea400080010ff */
[----:B--2---:R-:W-:Y:S05]  /*8440*/  @!P0 BRA `(.L_x_150) ;  /* 0xfffffffc00f08947 */ /* 0x004fea000383ffff */
[----:B------:R-:W-:Y:S05]  /*8450*/  BRA `(.L_x_151) ;  /* 0xffffffa400307947 */ /* 0x000fea000383ffff */
.L_x_38:
[----:B----4-:R-:W-:-:S07]  /*8460*/  MOV R0, UR5 ;  /* 0x0000000500007c02 */ /* 0x010fce0008000f00 */
.L_x_152:
[----:B-1----:R1:W2:Y:S02]  /*8470*/  SYNCS.PHASECHK.TRANS64.TRYWAIT P0, [R0+URZ], R3 ;  /* 0x00000003000075a7 */ /* 0x0022a400080011ff */
[----:B--2---:R-:W-:Y:S05]  /*8480*/  @!P0 NANOSLEEP.SYNCS 0x989680 ;  /* 0x009896800000895d */ /* 0x004fea0003900000 */
[----:B------:R-:W2:Y:S02]  /*8490*/  @!P0 SYNCS.PHASECHK.TRANS64 P0, [R0+URZ], R3 ;  /* 0x00000003000085a7 */ /* 0x000ea400080010ff */
[----:B--2---:R-:W-:Y:S05]  /*84a0*/  @!P0 BRA `(.L_x_152) ;  /* 0xfffffffc00f08947 */ /* 0x004fea000383ffff */
[----:B------:R-:W-:Y:S05]  /*84b0*/  BRA `(.L_x_153) ;  /* 0xffffffa4003c7947 */ /* 0x000fea000383ffff */
.L_x_39:
[----:B----4-:R-:W-:-:S07]  /*84c0*/  MOV R0, UR5 ;  /* 0x0000000500007c02 */ /* 0x010fce0008000f00 */
.L_x_154:
[----:B-1----:R1:W2:Y:S02]  /*84d0*/  SYNCS.PHASECHK.TRANS64.TRYWAIT P0, [R0+URZ], R3 ;  /* 0x00000003000075a7 */ /* 0x0022a400080011ff */
[----:B--2---:R-:W-:Y:S05]  /*84e0*/  @!P0 NANOSLEEP.SYNCS 0x989680 ;  /* 0x009896800000895d */ /* 0x004fea0003900000 */
[----:B------:R-:W2:Y:S02]  /*84f0*/  @!P0 SYNCS.PHASECHK.TRANS64 P0, [R0+URZ], R3 ;  /* 0x00000003000085a7 */ /* 0x000ea400080010ff */
[----:B--2---:R-:W-:Y:S05]  /*8500*/  @!P0 BRA `(.L_x_154) ;  /* 0xfffffffc00f08947 */ /* 0x004fea000383ffff */
[----:B------:R-:W-:Y:S05]  /*8510*/  BRA `(.L_x_155) ;  /* 0xffffffa400487947 */ /* 0x000fea000383ffff */
.L_x_40:
[----:B----4-:R-:W-:-:S07]  /*8520*/  MOV R0, UR5 ;  /* 0x0000000500007c02 */ /* 0x010fce0008000f00 */
.L_x_156:
[----:B-1----:R1:W2:Y:S02]  /*8530*/  SYNCS.PHASECHK.TRANS64.TRYWAIT P0, [R0+URZ], R3 ;  /* 0x00000003000075a7 */ /* 0x0022a400080011ff */
[----:B--2---:R-:W-:Y:S05]  /*8540*/  @!P0 NANOSLEEP.SYNCS 0x989680 ;  /* 0x009896800000895d */ /* 0x004fea0003900000 */
[----:B------:R-:W2:Y:S02]  /*8550*/  @!P0 SYNCS.PHASECHK.TRANS64 P0, [R0+URZ], R3 ;  /* 0x00000003000085a7 */ /* 0x000ea400080010ff */
[----:B--2---:R-:W-:Y:S05]  /*8560*/  @!P0 BRA `(.L_x_156) ;  /* 0xfffffffc00f08947 */ /* 0x004fea000383ffff */
[----:B------:R-:W-:Y:S05]  /*8570*/  BRA `(.L_x_157) ;  /* 0xffffffa400547947 */ /* 0x000fea000383ffff */
.L_x_41:
[----:B----4-:R-:W-:-:S07]  /*8580*/  MOV R0, UR5 ;  /* 0x0000000500007c02 */ /* 0x010fce0008000f00 */
.L_x_158:
[----:B-1----:R1:W2:Y:S02]  /*8590*/  SYNCS.PHASECHK.TRANS64.TRYWAIT P0, [R0+URZ], R3 ;  /* 0x00000003000075a7 */ /* 0x0022a400080011ff */
[----:B--2---:R-:W-:Y:S05]  /*85a0*/  @!P0 NANOSLEEP.SYNCS 0x989680 ;  /* 0x009896800000895d */ /* 0x004fea0003900000 */
[----:B------:R-:W2:Y:S02]  /*85b0*/  @!P0 SYNCS.PHASECHK.TRANS64 P0, [R0+URZ], R3 ;  /* 0x00000003000085a7 */ /* 0x000ea400080010ff */
[----:B--2---:R-:W-:Y:S05]  /*85c0*/  @!P0 BRA `(.L_x_158) ;  /* 0xfffffffc00f08947 */ /* 0x004fea000383ffff */
[----:B------:R-:W-:Y:S05]  /*85d0*/  BRA `(.L_x_159) ;  /* 0xffffffa400607947 */ /* 0x000fea000383ffff */
.L_x_42:
[----:B----4-:R-:W-:-:S07]  /*85e0*/  MOV R0, UR5 ;  /* 0x0000000500007c02 */ /* 0x010fce0008000f00 */
.L_x_160:
[----:B-1----:R1:W2:Y:S02]  /*85f0*/  SYNCS.PHASECHK.TRANS64.TRYWAIT P0, [R0+URZ], R3 ;  /* 0x00000003000075a7 */ /* 0x0022a400080011ff */
[----:B--2---:R-:W-:Y:S05]  /*8600*/  @!P0 NANOSLEEP.SYNCS 0x989680 ;  /* 0x009896800000895d */ /* 0x004fea0003900000 */
[----:B------:R-:W2:Y:S02]  /*8610*/  @!P0 SYNCS.PHASECHK.TRANS64 P0, [R0+URZ], R3 ;  /* 0x00000003000085a7 */ /* 0x000ea400080010ff */
[----:B--2---:R-:W-:Y:S05]  /*8620*/  @!P0 BRA `(.L_x_160) ;  /* 0xfffffffc00f08947 */ /* 0x004fea000383ffff */
[----:B------:R-:W-:Y:S05]  /*8630*/  BRA `(.L_x_161) ;  /* 0xffffffa4006c7947 */ /* 0x000fea000383ffff */
.L_x_43:
[----:B----4-:R-:W-:-:S07]  /*8640*/  MOV R0, UR5 ;  /* 0x0000000500007c02 */ /* 0x010fce0008000f00 */
.L_x_162:
[----:B-1----:R1:W2:Y:S02]  /*8650*/  SYNCS.PHASECHK.TRANS64.TRYWAIT P0, [R0+URZ], R3 ;  /* 0x00000003000075a7 */ /* 0x0022a400080011ff */
[----:B--2---:R-:W-:Y:S05]  /*8660*/  @!P0 NANOSLEEP.SYNCS 0x989680 ;  /* 0x009896800000895d */ /* 0x004fea0003900000 */
[----:B------:R-:W2:Y:S02]  /*8670*/  @!P0 SYNCS.PHASECHK.TRANS64 P0, [R0+URZ], R3 ;  /* 0x00000003000085a7 */ /* 0x000ea400080010ff */
[----:B--2---:R-:W-:Y:S05]  /*8680*/  @!P0 BRA `(.L_x_162) ;  /* 0xfffffffc00f08947 */ /* 0x004fea000383ffff */
[----:B------:R-:W-:Y:S05]  /*8690*/  BRA `(.L_x_163) ;  /* 0xffffffa400787947 */ /* 0x000fea000383ffff */
.L_x_44:
[----:B----4-:R-:W-:-:S07]  /*86a0*/  MOV R0, UR5 ;  /* 0x0000000500007c02 */ /* 0x010fce0008000f00 */
.L_x_164:
[----:B-1----:R1:W2:Y:S02]  /*86b0*/  SYNCS.PHASECHK.TRANS64.TRYWAIT P0, [R0+URZ], R3 ;  /* 0x00000003000075a7 */ /* 0x0022a400080011ff */
[----:B--2---:R-:W-:Y:S05]  /*86c0*/  @!P0 NANOSLEEP.SYNCS 0x989680 ;  /* 0x009896800000895d */ /* 0x004fea0003900000 */
[----:B------:R-:W2:Y:S02]  /*86d0*/  @!P0 SYNCS.PHASECHK.TRANS64 P0, [R0+URZ], R3 ;  /* 0x00000003000085a7 */ /* 0x000ea400080010ff */
[----:B--2---:R-:W-:Y:S05]  /*86e0*/  @!P0 BRA `(.L_x_164) ;  /* 0xfffffffc00f08947 */ /* 0x004fea000383ffff */
[----:B------:R-:W-:Y:S05]  /*86f0*/  BRA `(.L_x_165) ;  /* 0xffffffa400847947 */ /* 0x000fea000383ffff */
.L_x_45:
[----:B----4-:R-:W-:-:S07]  /*8700*/  MOV R0, UR5 ;  /* 0x0000000500007c02 */ /* 0x010fce0008000f00 */
.L_x_166:
[----:B-1----:R1:W2:Y:S02]  /*8710*/  SYNCS.PHASECHK.TRANS64.TRYWAIT P0, [R0+URZ], R3 ;  /* 0x00000003000075a7 */ /* 0x0022a400080011ff */
[----:B--2---:R-:W-:Y:S05]  /*8720*/  @!P0 NANOSLEEP.SYNCS 0x989680 ;  /* 0x009896800000895d */ /* 0x004fea0003900000 */
[----:B------:R-:W2:Y:S02]  /*8730*/  @!P0 SYNCS.PHASECHK.TRANS64 P0, [R0+URZ], R3 ;  /* 0x00000003000085a7 */ /* 0x000ea400080010ff */
[----:B--2---:R-:W-:Y:S05]  /*8740*/  @!P0 BRA `(.L_x_166) ;  /* 0xfffffffc00f08947 */ /* 0x004fea000383ffff */
[----:B------:R-:W-:Y:S05]  /*8750*/  BRA `(.L_x_167) ;  /* 0xffffffa400907947 */ /* 0x000fea000383ffff */
.L_x_46:
[----:B----4-:R-:W-:-:S07]  /*8760*/  MOV R0, UR5 ;  /* 0x0000000500007c02 */ /* 0x010fce0008000f00 */
.L_x_168:
[----:B-1----:R1:W2:Y:S02]  /*8770*/  SYNCS.PHASECHK.TRANS64.TRYWAIT P0, [R0+URZ], R3 ;  /* 0x00000003000075a7 */ /* 0x0022a400080011ff */
[----:B--2---:R-:W-:Y:S05]  /*8780*/  @!P0 NANOSLEEP.SYNCS 0x989680 ;  /* 0x009896800000895d */ /* 0x004fea0003900000 */
[----:B------:R-:W2:Y:S02]  /*8790*/  @!P0 SYNCS.PHASECHK.TRANS64 P0, [R0+URZ], R3 ;  /* 0x00000003000085a7 */ /* 0x000ea400080010ff */
[----:B--2---:R-:W-:Y:S05]  /*87a0*/  @!P0 BRA `(.L_x_168) ;  /* 0xfffffffc00f08947 */ /* 0x004fea000383ffff */
[----:B------:R-:W-:Y:S05]  /*87b0*/  BRA `(.L_x_169) ;  /* 0xffffffa4009c7947 */ /* 0x000fea000383ffff */
.L_x_47:
[----:B----4-:R-:W-:-:S07]  /*87c0*/  MOV R0, UR5 ;  /* 0x0000000500007c02 */ /* 0x010fce0008000f00 */
.L_x_170:
[----:B-1----:R1:W2:Y:S02]  /*87d0*/  SYNCS.PHASECHK.TRANS64.TRYWAIT P0, [R0+URZ], R3 ;  /* 0x00000003000075a7 */ /* 0x0022a400080011ff */
[----:B--2---:R-:W-:Y:S05]  /*87e0*/  @!P0 NANOSLEEP.SYNCS 0x989680 ;  /* 0x009896800000895d */ /* 0x004fea0003900000 */
[----:B------:R-:W2:Y:S02]  /*87f0*/  @!P0 SYNCS.PHASECHK.TRANS64 P0, [R0+URZ], R3 ;  /* 0x00000003000085a7 */ /* 0x000ea400080010ff */
[----:B--2---:R-:W-:Y:S05]  /*8800*/  @!P0 BRA `(.L_x_170) ;  /* 0xfffffffc00f08947 */ /* 0x004fea000383ffff */
[----:B------:R-:W-:Y:S05]  /*8810*/  BRA `(.L_x_171) ;  /* 0xffffffa400a87947 */ /* 0x000fea000383ffff */
.L_x_48:
[----:B----4-:R-:W-:-:S07]  /*8820*/  MOV R0, UR5 ;  /* 0x0000000500007c02 */ /* 0x010fce0008000f00 */
.L_x_172:
[----:B-1----:R1:W2:Y:S02]  /*8830*/  SYNCS.PHASECHK.TRANS64.TRYWAIT P0, [R0+URZ], R3 ;  /* 0x00000003000075a7 */ /* 0x0022a400080011ff */
[----:B--2---:R-:W-:Y:S05]  /*8840*/  @!P0 NANOSLEEP.SYNCS 0x989680 ;  /* 0x009896800000895d */ /* 0x004fea0003900000 */
[----:B------:R-:W2:Y:S02]  /*8850*/  @!P0 SYNCS.PHASECHK.TRANS64 P0, [R0+URZ], R3 ;  /* 0x00000003000085a7 */ /* 0x000ea400080010ff */
[----:B--2---:R-:W-:Y:S05]  /*8860*/  @!P0 BRA `(.L_x_172) ;  /* 0xfffffffc00f08947 */ /* 0x004fea000383ffff */
[----:B------:R-:W-:Y:S05]  /*8870*/  BRA `(.L_x_173) ;  /* 0xffffffa400b47947 */ /* 0x000fea000383ffff */
.L_x_49:
[----:B----4-:R-:W-:-:S07]  /*8880*/  MOV R0, UR5 ;  /* 0x0000000500007c02 */ /* 0x010fce0008000f00 */
.L_x_174:
[----:B-1----:R1:W2:Y:S02]  /*8890*/  SYNCS.PHASECHK.TRANS64.TRYWAIT P0, [R0+URZ], R3 ;  /* 0x00000003000075a7 */ /* 0x0022a400080011ff */
[----:B--2---:R-:W-:Y:S05]  /*88a0*/  @!P0 NANOSLEEP.SYNCS 0x989680 ;  /* 0x009896800000895d */ /* 0x004fea0003900000 */
[----:B------:R-:W2:Y:S02]  /*88b0*/  @!P0 SYNCS.PHASECHK.TRANS64 P0, [R0+URZ], R3 ;  /* 0x00000003000085a7 */ /* 0x000ea400080010ff */
[----:B--2---:R-:W-:Y:S05]  /*88c0*/  @!P0 BRA `(.L_x_174) ;  /* 0xfffffffc00f08947 */ /* 0x004fea000383ffff */
[----:B------:R-:W-:Y:S05]  /*88d0*/  BRA `(.L_x_175) ;  /* 0xffffffa400c07947 */ /* 0x000fea000383ffff */
.L_x_50:
[----:B----4-:R-:W-:-:S07]  /*88e0*/  MOV R0, UR5 ;  /* 0x0000000500007c02 */ /* 0x010fce0008000f00 */
.L_x_176:
[----:B-1----:R1:W2:Y:S02]  /*88f0*/  SYNCS.PHASECHK.TRANS64.TRYWAIT P0, [R0+URZ], R3 ;  /* 0x00000003000075a7 */ /* 0x0022a400080011ff */
[----:B--2---:R-:W-:Y:S05]  /*8900*/  @!P0 NANOSLEEP.SYNCS 0x989680 ;  /* 0x009896800000895d */ /* 0x004fea0003900000 */
[----:B------:R-:W2:Y:S02]  /*8910*/  @!P0 SYNCS.PHASECHK.TRANS64 P0, [R0+URZ], R3 ;  /* 0x00000003000085a7 */ /* 0x000ea400080010ff */
[----:B--2---:R-:W-:Y:S05]  /*8920*/  @!P0 BRA `(.L_x_176) ;  /* 0xfffffffc00f08947 */ /* 0x004fea000383ffff */
[----:B------:R-:W-:Y:S05]  /*8930*/  BRA `(.L_x_177) ;  /* 0xffffffa400cc7947 */ /* 0x000fea000383ffff */
.L_x_51:
[----:B----4-:R-:W-:-:S07]  /*8940*/  MOV R0, UR5 ;  /* 0x0000000500007c02 */ /* 0x010fce0008000f00 */
.L_x_178:
[----:B-1----:R1:W2:Y:S02]  /*8950*/  SYNCS.PHASECHK.TRANS64.TRYWAIT P0, [R0+URZ], R3 ;  /* 0x00000003000075a7 */ /* 0x0022a400080011ff */
[----:B--2---:R-:W-:Y:S05]  /*8960*/  @!P0 NANOSLEEP.SYNCS 0x989680 ;  /* 0x009896800000895d */ /* 0x004fea0003900000 */
[----:B------:R-:W2:Y:S02]  /*8970*/  @!P0 SYNCS.PHASECHK.TRANS64 P0, [R0+URZ], R3 ;  /* 0x00000003000085a7 */ /* 0x000ea400080010ff */
[----:B--2---:R-:W-:Y:S05]  /*8980*/  @!P0 BRA `(.L_x_178) ;  /* 0xfffffffc00f08947 */ /* 0x004fea000383ffff */
[----:B------:R-:W-:Y:S05]  /*8990*/  BRA `(.L_x_179) ;  /* 0xffffffa400d87947 */ /* 0x000fea000383ffff */
.L_x_52:
[----:B----4-:R-:W-:-:S07]  /*89a0*/  MOV R0, UR5 ;  /* 0x0000000500007c02 */ /* 0x010fce0008000f00 */
.L_x_180:
[----:B-1----:R1:W2:Y:S02]  /*89b0*/  SYNCS.PHASECHK.TRANS64.TRYWAIT P0, [R0+URZ], R3 ;  /* 0x00000003000075a7 */ /* 0x0022a400080011ff */
[----:B--2---:R-:W-:Y:S05]  /*89c0*/  @!P0 NANOSLEEP.SYNCS 0x989680 ;  /* 0x009896800000895d */ /* 0x004fea0003900000 */
[----:B------:R-:W2:Y:S02]  /*89d0*/  @!P0 SYNCS.PHASECHK.TRANS64 P0, [R0+URZ], R3 ;  /* 0x00000003000085a7 */ /* 0x000ea400080010ff */
[----:B--2---:R-:W-:Y:S05]  /*89e0*/  @!P0 BRA `(.L_x_180) ;  /* 0xfffffffc00f08947 */ /* 0x004fea000383ffff */
[----:B------:R-:W-:Y:S05]  /*89f0*/  BRA `(.L_x_181) ;  /* 0xffffffa400e47947 */ /* 0x000fea000383ffff */
.L_x_53:
[----:B----4-:R-:W-:-:S07]  /*8a00*/  MOV R0, UR5 ;  /* 0x0000000500007c02 */ /* 0x010fce0008000f00 */
.L_x_182:
[----:B-1----:R1:W2:Y:S02]  /*8a10*/  SYNCS.PHASECHK.TRANS64.TRYWAIT P0, [R0+URZ], R3 ;  /* 0x00000003000075a7 */ /* 0x0022a400080011ff */
[----:B--2---:R-:W-:Y:S05]  /*8a20*/  @!P0 NANOSLEEP.SYNCS 0x989680 ;  /* 0x009896800000895d */ /* 0x004fea0003900000 */
[----:B------:R-:W2:Y:S02]  /*8a30*/  @!P0 SYNCS.PHASECHK.TRANS64 P0, [R0+URZ], R3 ;  /* 0x00000003000085a7 */ /* 0x000ea400080010ff */
[----:B--2---:R-:W-:Y:S05]  /*8a40*/  @!P0 BRA `(.L_x_182) ;  /* 0xfffffffc00f08947 */ /* 0x004fea000383ffff */
[----:B------:R-:W-:Y:S05]  /*8a50*/  BRA `(.L_x_183) ;  /* 0xffffffa400f07947 */ /* 0x000fea000383ffff */
.L_x_54:
[----:B----4-:R-:W-:-:S07]  /*8a60*/  MOV R0, UR5 ;  /* 0x0000000500007c02 */ /* 0x010fce0008000f00 */
.L_x_184:
[----:B-1----:R1:W2:Y:S02]  /*8a70*/  SYNCS.PHASECHK.TRANS64.TRYWAIT P0, [R0+URZ], R3 ;  /* 0x00000003000075a7 */ /* 0x0022a400080011ff */
[----:B--2---:R-:W-:Y:S05]  /*8a80*/  @!P0 NANOSLEEP.SYNCS 0x989680 ;  /* 0x009896800000895d */ /* 0x004fea0003900000 */
[----:B------:R-:W2:Y:S02]  /*8a90*/  @!P0 SYNCS.PHASECHK.TRANS64 P0, [R0+URZ], R3 ;  /* 0x00000003000085a7 */ /* 0x000ea400080010ff */
[----:B--2---:R-:W-:Y:S05]  /*8aa0*/  @!P0 BRA `(.L_x_184) ;  /* 0xfffffffc00f08947 */ /* 0x004fea000383ffff */
[----:B------:R-:W-:Y:S05]  /*8ab0*/  BRA `(.L_x_185) ;  /* 0xffffffa400fc7947 */ /* 0x000fea000383ffff */
.L_x_55:
[----:B----4-:R-:W-:-:S07]  /*8ac0*/  MOV R0, UR5 ;  /* 0x0000000500007c02 */ /* 0x010fce0008000f00 */
.L_x_186:
[----:B-1----:R1:W2:Y:S02]  /*8ad0*/  SYNCS.PHASECHK.TRANS64.TRYWAIT P0, [R0+URZ], R3 ;  /* 0x00000003000075a7 */ /* 0x0022a400080011ff */
[----:B--2---:R-:W-:Y:S05]  /*8ae0*/  @!P0 NANOSLEEP.SYNCS 0x989680 ;  /* 0x009896800000895d */ /* 0x004fea0003900000 */
[----:B------:R-:W2:Y:S02]  /*8af0*/  @!P0 SYNCS.PHASECHK.TRANS64 P0, [R0+URZ], R3 ;  /* 0x00000003000085a7 */ /* 0x000ea400080010ff */
[----:B--2---:R-:W-:Y:S05]  /*8b00*/  @!P0 BRA `(.L_x_186) ;  /* 0xfffffffc00f08947 */ /* 0x004fea000383ffff */
[----:B------:R-:W-:Y:S05]  /*8b10*/  BRA `(.L_x_187) ;  /* 0xffffffa800087947 */ /* 0x000fea000383ffff */
.L_x_56:
[----:B----4-:R-:W-:-:S07]  /*8b20*/  MOV R0, UR5 ;  /* 0x0000000500007c02 */ /* 0x010fce0008000f00 */
.L_x_188:
[----:B-1----:R1:W2:Y:S02]  /*8b30*/  SYNCS.PHASECHK.TRANS64.TRYWAIT P0, [R0+URZ], R3 ;  /* 0x00000003000075a7 */ /* 0x0022a400080011ff */
[----:B--2---:R-:W-:Y:S05]  /*8b40*/  @!P0 NANOSLEEP.SYNCS 0x989680 ;  /* 0x009896800000895d */ /* 0x004fea0003900000 */
[----:B------:R-:W2:Y:S02]  /*8b50*/  @!P0 SYNCS.PHASECHK.TRANS64 P0, [R0+URZ], R3 ;  /* 0x00000003000085a7 */ /* 0x000ea400080010ff */
[----:B--2---:R-:W-:Y:S05]  /*8b60*/  @!P0 BRA `(.L_x_188) ;  /* 0xfffffffc00f08947 */ /* 0x004fea000383ffff */
[----:B------:R-:W-:Y:S05]  /*8b70*/  BRA `(.L_x_189) ;  /* 0xffffffa800147947 */ /* 0x000fea000383ffff */
.L_x_57:
[----:B----4-:R-:W-:-:S07]  /*8b80*/  MOV R0, UR5 ;  /* 0x0000000500007c02 */ /* 0x010fce0008000f00 */
.L_x_190:
[----:B-1----:R1:W2:Y:S02]  /*8b90*/  SYNCS.PHASECHK.TRANS64.TRYWAIT P0, [R0+URZ], R3 ;  /* 0x00000003000075a7 */ /* 0x0022a400080011ff */
[----:B--2---:R-:W-:Y:S05]  /*8ba0*/  @!P0 NANOSLEEP.SYNCS 0x989680 ;  /* 0x009896800000895d */ /* 0x004fea0003900000 */
[----:B------:R-:W2:Y:S02]  /*8bb0*/  @!P0 SYNCS.PHASECHK.TRANS64 P0, [R0+URZ], R3 ;  /* 0x00000003000085a7 */ /* 0x000ea400080010ff */
[----:B--2---:R-:W-:Y:S05]  /*8bc0*/  @!P0 BRA `(.L_x_190) ;  /* 0xfffffffc00f08947 */ /* 0x004fea000383ffff */
[----:B------:R-:W-:Y:S05]  /*8bd0*/  BRA `(.L_x_191) ;  /* 0xffffffa800207947 */ /* 0x000fea000383ffff */
.L_x_58:
[----:B----4-:R-:W-:-:S07]  /*8be0*/  MOV R0, UR5 ;  /* 0x0000000500007c02 */ /* 0x010fce0008000f00 */
.L_x_192:
[----:B-1----:R1:W2:Y:S02]  /*8bf0*/  SYNCS.PHASECHK.TRANS64.TRYWAIT P0, [R0+URZ], R3 ;  /* 0x00000003000075a7 */ /* 0x0022a400080011ff */
[----:B--2---:R-:W-:Y:S05]  /*8c00*/  @!P0 NANOSLEEP.SYNCS 0x989680 ;  /* 0x009896800000895d */ /* 0x004fea0003900000 */
[----:B------:R-:W2:Y:S02]  /*8c10*/  @!P0 SYNCS.PHASECHK.TRANS64 P0, [R0+URZ], R3 ;  /* 0x00000003000085a7 */ /* 0x000ea400080010ff */
[----:B--2---:R-:W-:Y:S05]  /*8c20*/  @!P0 BRA `(.L_x_192) ;  /* 0xfffffffc00f08947 */ /* 0x004fea000383ffff */
[----:B------:R-:W-:Y:S05]  /*8c30*/  BRA `(.L_x_193) ;  /* 0xffffffa8002c7947 */ /* 0x000fea000383ffff */
.L_x_59:
[----:B----4-:R-:W-:-:S07]  /*8c40*/  MOV R0, UR5 ;  /* 0x0000000500007c02 */ /* 0x010fce0008000f00 */
.L_x_194:
[----:B-1----:R1:W2:Y:S02]  /*8c50*/  SYNCS.PHASECHK.TRANS64.TRYWAIT P0, [R0+URZ], R3 ;  /* 0x00000003000075a7 */ /* 0x0022a400080011ff */
[----:B--2---:R-:W-:Y:S05]  /*8c60*/  @!P0 NANOSLEEP.SYNCS 0x989680 ;  /* 0x009896800000895d */ /* 0x004fea0003900000 */
[----:B------:R-:W2:Y:S02]  /*8c70*/  @!P0 SYNCS.PHASECHK.TRANS64 P0, [R0+URZ], R3 ;  /* 0x00000003000085a7 */ /* 0x000ea400080010ff */
[----:B--2---:R-:W-:Y:S05]  /*8c80*/  @!P0 BRA `(.L_x_194) ;  /* 0xfffffffc00f08947 */ /* 0x004fea000383ffff */
[----:B------:R-:W-:Y:S05]  /*8c90*/  BRA `(.L_x_195) ;  /* 0xffffffa800387947 */ /* 0x000fea000383ffff */
.L_x_60:
[----:B----4-:R-:W-:-:S07]  /*8ca0*/  MOV R0, UR5 ;  /* 0x0000000500007c02 */ /* 0x010fce0008000f00 */
.L_x_196:
[----:B-1----:R1:W2:Y:S02]  /*8cb0*/  SYNCS.PHASECHK.TRANS64.TRYWAIT P0, [R0+URZ], R3 ;  /* 0x00000003000075a7 */ /* 0x0022a400080011ff */
[----:B--2---:R-:W-:Y:S05]  /*8cc0*/  @!P0 NANOSLEEP.SYNCS 0x989680 ;  /* 0x009896800000895d */ /* 0x004fea0003900000 */
[----:B------:R-:W2:Y:S02]  /*8cd0*/  @!P0 SYNCS.PHASECHK.TRANS64 P0, [R0+URZ], R3 ;  /* 0x00000003000085a7 */ /* 0x000ea400080010ff */
[----:B--2---:R-:W-:Y:S05]  /*8ce0*/  @!P0 BRA `(.L_x_196) ;  /* 0xfffffffc00f08947 */ /* 0x004fea000383ffff */
[----:B------:R-:W-:Y:S05]  /*8cf0*/  BRA `(.L_x_197) ;  /* 0xffffffa800447947 */ /* 0x000fea000383ffff */
.L_x_61:
[----:B----4-:R-:W-:-:S07]  /*8d00*/  MOV R0, UR5 ;  /* 0x0000000500007c02 */ /* 0x010fce0008000f00 */
.L_x_198:
[----:B-1----:R1:W2:Y:S02]  /*8d10*/  SYNCS.PHASECHK.TRANS64.TRYWAIT P0, [R0+URZ], R3 ;  /* 0x00000003000075a7 */ /* 0x0022a400080011ff */
[----:B--2---:R-:W-:Y:S05]  /*8d20*/  @!P0 NANOSLEEP.SYNCS 0x989680 ;  /* 0x009896800000895d */ /* 0x004fea0003900000 */
[----:B------:R-:W2:Y:S02]  /*8d30*/  @!P0 SYNCS.PHASECHK.TRANS64 P0, [R0+URZ], R3 ;  /* 0x00000003000085a7 */ /* 0x000ea400080010ff */
[----:B--2---:R-:W-:Y:S05]  /*8d40*/  @!P0 BRA `(.L_x_198) ;  /* 0xfffffffc00f08947 */ /* 0x004fea000383ffff */
[----:B------:R-:W-:Y:S05]  /*8d50*/  BRA `(.L_x_199) ;  /* 0xffffffa800507947 */ /* 0x000fea000383ffff */
.L_x_62:
[----:B----4-:R-:W-:-:S07]  /*8d60*/  MOV R0, UR5 ;  /* 0x0000000500007c02 */ /* 0x010fce0008000f00 */
.L_x_200:
[----:B-1----:R1:W2:Y:S02]  /*8d70*/  SYNCS.PHASECHK.TRANS64.TRYWAIT P0, [R0+URZ], R3 ;  /* 0x00000003000075a7 */ /* 0x0022a400080011ff */
[----:B--2---:R-:W-:Y:S05]  /*8d80*/  @!P0 NANOSLEEP.SYNCS 0x989680 ;  /* 0x009896800000895d */ /* 0x004fea0003900000 */
[----:B------:R-:W2:Y:S02]  /*8d90*/  @!P0 SYNCS.PHASECHK.TRANS64 P0, [R0+URZ], R3 ;  /* 0x00000003000085a7 */ /* 0x000ea400080010ff */
[----:B--2---:R-:W-:Y:S05]  /*8da0*/  @!P0 BRA `(.L_x_200) ;  /* 0xfffffffc00f08947 */ /* 0x004fea000383ffff */
[----:B------:R-:W-:Y:S05]  /*8db0*/  BRA `(.L_x_201) ;  /* 0xffffffa8005c7947 */ /* 0x000fea000383ffff */
.L_x_63:
[----:B----4-:R-:W-:-:S07]  /*8dc0*/  MOV R0, UR5 ;  /* 0x0000000500007c02 */ /* 0x010fce0008000f00 */
.L_x_202:
[----:B-1----:R1:W2:Y:S02]  /*8dd0*/  SYNCS.PHASECHK.TRANS64.TRYWAIT P0, [R0+URZ], R3 ;  /* 0x00000003000075a7 */ /* 0x0022a400080011ff */
[----:B--2---:R-:W-:Y:S05]  /*8de0*/  @!P0 NANOSLEEP.SYNCS 0x989680 ;  /* 0x009896800000895d */ /* 0x004fea0003900000 */
[----:B------:R-:W2:Y:S02]  /*8df0*/  @!P0 SYNCS.PHASECHK.TRANS64 P0, [R0+URZ], R3 ;  /* 0x00000003000085a7 */ /* 0x000ea400080010ff */
[----:B--2---:R-:W-:Y:S05]  /*8e00*/  @!P0 BRA `(.L_x_202) ;  /* 0xfffffffc00f08947 */ /* 0x004fea000383ffff */
[----:B------:R-:W-:Y:S05]  /*8e10*/  BRA `(.L_x_203) ;  /* 0xffffffa800687947 */ /* 0x000fea000383ffff */
.L_x_64:
[----:B----4-:R-:W-:-:S07]  /*8e20*/  MOV R0, UR5 ;  /* 0x0000000500007c02 */ /* 0x010fce0008000f00 */
.L_x_204:
[----:B-1----:R1:W2:Y:S02]  /*8e30*/  SYNCS.PHASECHK.TRANS64.TRYWAIT P0, [R0+URZ], R3 ;  /* 0x00000003000075a7 */ /* 0x0022a400080011ff */
[----:B--2---:R-:W-:Y:S05]  /*8e40*/  @!P0 NANOSLEEP.SYNCS 0x989680 ;  /* 0x009896800000895d */ /* 0x004fea0003900000 */
[----:B------:R-:W2:Y:S02]  /*8e50*/  @!P0 SYNCS.PHASECHK.TRANS64 P0, [R0+URZ], R3 ;  /* 0x00000003000085a7 */ /* 0x000ea400080010ff */
[----:B--2---:R-:W-:Y:S05]  /*8e60*/  @!P0 BRA `(.L_x_204) ;  /* 0xfffffffc00f08947 */ /* 0x004fea000383ffff */
[----:B------:R-:W-:Y:S05]  /*8e70*/  BRA `(.L_x_205) ;  /* 0xffffffa800747947 */ /* 0x000fea000383ffff */
.L_x_65:
[----:B----4-:R-:W-:-:S07]  /*8e80*/  MOV R0, UR5 ;  /* 0x0000000500007c02 */ /* 0x010fce0008000f00 */
.L_x_206:
[----:B-1----:R1:W2:Y:S02]  /*8e90*/  SYNCS.PHASECHK.TRANS64.TRYWAIT P0, [R0+URZ], R3 ;  /* 0x00000003000075a7 */ /* 0x0022a400080011ff */
[----:B--2---:R-:W-:Y:S05]  /*8ea0*/  @!P0 NANOSLEEP.SYNCS 0x989680 ;  /* 0x009896800000895d */ /* 0x004fea0003900000 */
[----:B------:R-:W2:Y:S02]  /*8eb0*/  @!P0 SYNCS.PHASECHK.TRANS64 P0, [R0+URZ], R3 ;  /* 0x00000003000085a7 */ /* 0x000ea400080010ff */
[----:B--2---:R-:W-:Y:S05]  /*8ec0*/  @!P0 BRA `(.L_x_206) ;  /* 0xfffffffc00f08947 */ /* 0x004fea000383ffff */
[----:B------:R-:W-:Y:S05]  /*8ed0*/  BRA `(.L_x_207) ;  /* 0xffffffa800807947 */ /* 0x000fea000383ffff */
.L_x_66:
[----:B----4-:R-:W-:-:S07]  /*8ee0*/  MOV R0, UR5 ;  /* 0x0000000500007c02 */ /* 0x010fce0008000f00 */
.L_x_208:
[----:B-1----:R1:W2:Y:S02]  /*8ef0*/  SYNCS.PHASECHK.TRANS64.TRYWAIT P0, [R0+URZ], R3 ;  /* 0x00000003000075a7 */ /* 0x0022a400080011ff */
[----:B--2---:R-:W-:Y:S05]  /*8f00*/  @!P0 NANOSLEEP.SYNCS 0x989680 ;  /* 0x009896800000895d */ /* 0x004fea0003900000 */
[----:B------:R-:W2:Y:S02]  /*8f10*/  @!P0 SYNCS.PHASECHK.TRANS64 P0, [R0+URZ], R3 ;  /* 0x00000003000085a7 */ /* 0x000ea400080010ff */
[----:B--2---:R-:W-:Y:S05]  /*8f20*/  @!P0 BRA `(.L_x_208) ;  /* 0xfffffffc00f08947 */ /* 0x004fea000383ffff */
[----:B------:R-:W-:Y:S05]  /*8f30*/  BRA `(.L_x_209) ;  /* 0xffffffa8008c7947 */ /* 0x000fea000383ffff */
.L_x_67:
[----:B----4-:R-:W-:-:S07]  /*8f40*/  MOV R0, UR5 ;  /* 0x0000000500007c02 */ /* 0x010fce0008000f00 */
.L_x_210:
[----:B-1----:R1:W2:Y:S02]  /*8f50*/  SYNCS.PHASECHK.TRANS64.TRYWAIT P0, [R0+URZ], R3 ;  /* 0x00000003000075a7 */ /* 0x0022a400080011ff */
[----:B--2---:R-:W-:Y:S05]  /*8f60*/  @!P0 NANOSLEEP.SYNCS 0x989680 ;  /* 0x009896800000895d */ /* 0x004fea0003900000 */
[----:B------:R-:W2:Y:S02]  /*8f70*/  @!P0 SYNCS.PHASECHK.TRANS64 P0, [R0+URZ], R3 ;  /* 0x00000003000085a7 */ /* 0x000ea400080010ff */
[----:B--2---:R-:W-:Y:S05]  /*8f80*/  @!P0 BRA `(.L_x_210) ;  /* 0xfffffffc00f08947 */ /* 0x004fea000383ffff */
[----:B------:R-:W-:Y:S05]  /*8f90*/  BRA `(.L_x_211) ;  /* 0xffffffa800987947 */ /* 0x000fea000383ffff */
.L_x_68:
[----:B----4-:R-:W-:-:S07]  /*8fa0*/  MOV R0, UR5 ;  /* 0x0000000500007c02 */ /* 0x010fce0008000f00 */
.L_x_212:
[----:B-1----:R1:W2:Y:S02]  /*8fb0*/  SYNCS.PHASECHK.TRANS64.TRYWAIT P0, [R0+URZ], R3 ;  /* 0x00000003000075a7 */ /* 0x0022a400080011ff */
[----:B--2---:R-:W-:Y:S05]  /*8fc0*/  @!P0 NANOSLEEP.SYNCS 0x989680 ;  /* 0x009896800000895d */ /* 0x004fea0003900000 */
[----:B------:R-:W2:Y:S02]  /*8fd0*/  @!P0 SYNCS.PHASECHK.TRANS64 P0, [R0+URZ], R3 ;  /* 0x00000003000085a7 */ /* 0x000ea400080010ff */
[----:B--2---:R-:W-:Y:S05]  /*8fe0*/  @!P0 BRA `(.L_x_212) ;  /* 0xfffffffc00f08947 */ /* 0x004fea000383ffff */
[----:B------:R-:W-:Y:S05]  /*8ff0*/  BRA `(.L_x_213) ;  /* 0xffffffa800a47947 */ /* 0x000fea000383ffff */
.L_x_69:
[----:B----4-:R-:W-:-:S07]  /*9000*/  MOV R0, UR5 ;  /* 0x0000000500007c02 */ /* 0x010fce0008000f00 */
.L_x_214:
[----:B-1----:R1:W2:Y:S02]  /*9010*/  SYNCS.PHASECHK.TRANS64.TRYWAIT P0, [R0+URZ], R3 ;  /* 0x00000003000075a7 */ /* 0x0022a400080011ff */
[----:B--2---:R-:W-:Y:S05]  /*9020*/  @!P0 NANOSLEEP.SYNCS 0x989680 ;  /* 0x009896800000895d */ /* 0x004fea0003900000 */
[----:B------:R-:W2:Y:S02]  /*9030*/  @!P0 SYNCS.PHASECHK.TRANS64 P0, [R0+URZ], R3 ;  /* 0x00000003000085a7 */ /* 0x000ea400080010ff */
[----:B--2---:R-:W-:Y:S05]  /*9040*/  @!P0 BRA `(.L_x_214) ;  /* 0xfffffffc00f08947 */ /* 0x004fea000383ffff */
[----:B------:R-:W-:Y:S05]  /*9050*/  BRA `(.L_x_215) ;  /* 0xffffffa800b07947 */ /* 0x000fea000383ffff */
.L_x_70:
[----:B----4-:R-:W-:-:S07]  /*9060*/  MOV R0, UR5 ;  /* 0x0000000500007c02 */ /* 0x010fce0008000f00 */
.L_x_216:
[----:B-1----:R1:W2:Y:S02]  /*9070*/  SYNCS.PHASECHK.TRANS64.TRYWAIT P0, [R0+URZ], R3 ;  /* 0x00000003000075a7 */ /* 0x0022a400080011ff */
[----:B--2---:R-:W-:Y:S05]  /*9080*/  @!P0 NANOSLEEP.SYNCS 0x989680 ;  /* 0x009896800000895d */ /* 0x004fea0003900000 */
[----:B------:R-:W2:Y:S02]  /*9090*/  @!P0 SYNCS.PHASECHK.TRANS64 P0, [R0+URZ], R3 ;  /* 0x00000003000085a7 */ /* 0x000ea400080010ff */
[----:B--2---:R-:W-:Y:S05]  /*90a0*/  @!P0 BRA `(.L_x_216) ;  /* 0xfffffffc00f08947 */ /* 0x004fea000383ffff */
[----:B------:R-:W-:Y:S05]  /*90b0*/  BRA `(.L_x_217) ;  /* 0xffffffa800bc7947 */ /* 0x000fea000383ffff */
.L_x_71:
[----:B----4-:R-:W-:-:S07]  /*90c0*/  MOV R0, UR5 ;  /* 0x0000000500007c02 */ /* 0x010fce0008000f00 */
.L_x_218:
[----:B-1----:R1:W2:Y:S02]  /*90d0*/  SYNCS.PHASECHK.TRANS64.TRYWAIT P0, [R0+URZ], R3 ;  /* 0x00000003000075a7 */ /* 0x0022a400080011ff */
[----:B--2---:R-:W-:Y:S05]  /*90e0*/  @!P0 NANOSLEEP.SYNCS 0x989680 ;  /* 0x009896800000895d */ /* 0x004fea0003900000 */
[----:B------:R-:W2:Y:S02]  /*90f0*/  @!P0 SYNCS.PHASECHK.TRANS64 P0, [R0+URZ], R3 ;  /* 0x00000003000085a7 */ /* 0x000ea400080010ff */
[----:B--2---:R-:W-:Y:S05]  /*9100*/  @!P0 BRA `(.L_x_218) ;  /* 0xfffffffc00f08947 */ /* 0x004fea000383ffff */
[----:B------:R-:W-:Y:S05]  /*9110*/  BRA `(.L_x_219) ;  /* 0xffffffa800c87947 */ /* 0x000fea000383ffff */
.L_x_72:
[----:B----4-:R-:W-:-:S07]  /*9120*/  MOV R0, UR5 ;  /* 0x0000000500007c02 */ /* 0x010fce0008000f00 */
.L_x_220:
[----:B-1----:R1:W2:Y:S02]  /*9130*/  SYNCS.PHASECHK.TRANS64.TRYWAIT P0, [R0+URZ], R3 ;  /* 0x00000003000075a7 */ /* 0x0022a400080011ff */
[----:B--2---:R-:W-:Y:S05]  /*9140*/  @!P0 NANOSLEEP.SYNCS 0x989680 ;  /* 0x009896800000895d */ /* 0x004fea0003900000 */
[----:B------:R-:W2:Y:S02]  /*9150*/  @!P0 SYNCS.PHASECHK.TRANS64 P0, [R0+URZ], R3 ;  /* 0x00000003000085a7 */ /* 0x000ea400080010ff */
[----:B--2---:R-:W-:Y:S05]  /*9160*/  @!P0 BRA `(.L_x_220) ;  /* 0xfffffffc00f08947 */ /* 0x004fea000383ffff */
[----:B------:R-:W-:Y:S05]  /*9170*/  BRA `(.L_x_221) ;  /* 0xffffffa800d47947 */ /* 0x000fea000383ffff */
.L_x_73:
[----:B----4-:R-:W-:-:S07]  /*9180*/  MOV R0, UR5 ;  /* 0x0000000500007c02 */ /* 0x010fce0008000f00 */
.L_x_222:
[----:B-1----:R1:W2:Y:S02]  /*9190*/  SYNCS.PHASECHK.TRANS64.TRYWAIT P0, [R0+URZ], R3 ;  /* 0x00000003000075a7 */ /* 0x0022a400080011ff */
[----:B--2---:R-:W-:Y:S05]  /*91a0*/  @!P0 NANOSLEEP.SYNCS 0x989680 ;  /* 0x009896800000895d */ /* 0x004fea0003900000 */
[----:B------:R-:W2:Y:S02]  /*91b0*/  @!P0 SYNCS.PHASECHK.TRANS64 P0, [R0+URZ], R3 ;  /* 0x00000003000085a7 */ /* 0x000ea400080010ff */
[----:B--2---:R-:W-:Y:S05]  /*91c0*/  @!P0 BRA `(.L_x_222) ;  /* 0xfffffffc00f08947 */ /* 0x004fea000383ffff */
[----:B------:R-:W-:Y:S05]  /*91d0*/  BRA `(.L_x_223) ;  /* 0xffffffa800e07947 */ /* 0x000fea000383ffff */
.L_x_74:
[----:B----4-:R-:W-:-:S07]  /*91e0*/  MOV R0, UR5 ;  /* 0x0000000500007c02 */ /* 0x010fce0008000f00 */
.L_x_224:
[----:B-1----:R1:W2:Y:S02]  /*91f0*/  SYNCS.PHASECHK.TRANS64.TRYWAIT P0, [R0+URZ], R3 ;  /* 0x00000003000075a7 */ /* 0x0022a400080011ff */
[----:B--2---:R-:W-:Y:S05]  /*9200*/  @!P0 NANOSLEEP.SYNCS 0x989680 ;  /* 0x009896800000895d */ /* 0x004fea0003900000 */
[----:B------:R-:W2:Y:S02]  /*9210*/  @!P0 SYNCS.PHASECHK.TRANS64 P0, [R0+URZ], R3 ;  /* 0x00000003000085a7 */ /* 0x000ea400080010ff */
[----:B--2---:R-:W-:Y:S05]  /*9220*/  @!P0 BRA `(.L_x_224) ;  /* 0xfffffffc00f08947 */ /* 0x004fea000383ffff */
[----:B------:R-:W-:Y:S05]  /*9230*/  BRA `(.L_x_225) ;  /* 0xffffffa800ec7947 */ /* 0x000fea000383ffff */
.L_x_75:
[----:B----4-:R-:W-:-:S07]  /*9240*/  MOV R0, UR5 ;  /* 0x0000000500007c02 */ /* 0x010fce0008000f00 */
.L_x_226:
[----:B-1----:R1:W2:Y:S02]  /*9250*/  SYNCS.PHASECHK.TRANS64.TRYWAIT P0, [R0+URZ], R3 ;  /* 0x00000003000075a7 */ /* 0x0022a400080011ff */
[----:B--2---:R-:W-:Y:S05]  /*9260*/  @!P0 NANOSLEEP.SYNCS 0x989680 ;  /* 0x009896800000895d */ /* 0x004fea0003900000 */
[----:B------:R-:W2:Y:S02]  /*9270*/  @!P0 SYNCS.PHASECHK.TRANS64 P0, [R0+URZ], R3 ;  /* 0x00000003000085a7 */ /* 0x000ea400080010ff */
[----:B--2---:R-:W-:Y:S05]  /*9280*/  @!P0 BRA `(.L_x_226) ;  /* 0xfffffffc00f08947 */ /* 0x004fea000383ffff */
[----:B------:R-:W-:Y:S05]  /*9290*/  BRA `(.L_x_227) ;  /* 0xffffffa800f87947 */ /* 0x000fea000383ffff */
.L_x_76:
[----:B----4-:R-:W-:-:S07]  /*92a0*/  MOV R0, UR5 ;  /* 0x0000000500007c02 */ /* 0x010fce0008000f00 */
.L_x_228:
[----:B-1----:R1:W2:Y:S02]  /*92b0*/  SYNCS.PHASECHK.TRANS64.TRYWAIT P0, [R0+URZ], R3 ;  /* 0x00000003000075a7 */ /* 0x0022a400080011ff */
[----:B--2---:R-:W-:Y:S05]  /*92c0*/  @!P0 NANOSLEEP.SYNCS 0x989680 ;  /* 0x009896800000895d */ /* 0x004fea0003900000 */
[----:B------:R-:W2:Y:S02]  /*92d0*/  @!P0 SYNCS.PHASECHK.TRANS64 P0, [R0+URZ], R3 ;  /* 0x00000003000085a7 */ /* 0x000ea400080010ff */
[----:B--2---:R-:W-:Y:S05]  /*92e0*/  @!P0 BRA `(.L_x_228) ;  /* 0xfffffffc00f08947 */ /* 0x004fea000383ffff */
[----:B------:R-:W-:Y:S05]  /*92f0*/  BRA `(.L_x_229) ;  /* 0xffffffac00047947 */ /* 0x000fea000383ffff */
.L_x_77:
[----:B----4-:R-:W-:-:S07]  /*9300*/  MOV R0, UR5 ;  /* 0x0000000500007c02 */ /* 0x010fce0008000f00 */
.L_x_230:
[----:B-1----:R1:W2:Y:S02]  /*9310*/  SYNCS.PHASECHK.TRANS64.TRYWAIT P0, [R0+URZ], R3 ;  /* 0x00000003000075a7 */ /* 0x0022a400080011ff */
[----:B--2---:R-:W-:Y:S05]  /*9320*/  @!P0 NANOSLEEP.SYNCS 0x989680 ;  /* 0x009896800000895d */ /* 0x004fea0003900000 */
[----:B------:R-:W2:Y:S02]  /*9330*/  @!P0 SYNCS.PHASECHK.TRANS64 P0, [R0+URZ], R3 ;  /* 0x00000003000085a7 */ /* 0x000ea400080010ff */
[----:B--2---:R-:W-:Y:S05]  /*9340*/  @!P0 BRA `(.L_x_230) ;  /* 0xfffffffc00f08947 */ /* 0x004fea000383ffff */
[----:B------:R-:W-:Y:S05]  /*9350*/  BRA `(.L_x_231) ;  /* 0xffffffac00107947 */ /* 0x000fea000383ffff */
.L_x_78:
[----:B----4-:R-:W-:-:S07]  /*9360*/  MOV R0, UR5 ;  /* 0x0000000500007c02 */ /* 0x010fce0008000f00 */
.L_x_232:
[----:B-1----:R1:W2:Y:S02]  /*9370*/  SYNCS.PHASECHK.TRANS64.TRYWAIT P0, [R0+URZ], R3 ;  /* 0x00000003000075a7 */ /* 0x0022a400080011ff */
[----:B--2---:R-:W-:Y:S05]  /*9380*/  @!P0 NANOSLEEP.SYNCS 0x989680 ;  /* 0x009896800000895d */ /* 0x004fea0003900000 */
[----:B------:R-:W2:Y:S02]  /*9390*/  @!P0 SYNCS.PHASECHK.TRANS64 P0, [R0+URZ], R3 ;  /* 0x00000003000085a7 */ /* 0x000ea400080010ff */
[----:B--2---:R-:W-:Y:S05]  /*93a0*/  @!P0 BRA `(.L_x_232) ;  /* 0xfffffffc00f08947 */ /* 0x004fea000383ffff */
[----:B------:R-:W-:Y:S05]  /*93b0*/  BRA `(.L_x_233) ;  /* 0xffffffac001c7947 */ /* 0x000fea000383ffff */
.L_x_79:
[----:B----4-:R-:W-:-:S07]  /*93c0*/  MOV R0, UR5 ;  /* 0x0000000500007c02 */ /* 0x010fce0008000f00 */
.L_x_234:
[----:B-1----:R1:W2:Y:S02]  /*93d0*/  SYNCS.PHASECHK.TRANS64.TRYWAIT P0, [R0+URZ], R3 ;  /* 0x00000003000075a7 */ /* 0x0022a400080011ff */
[----:B--2---:R-:W-:Y:S05]  /*93e0*/  @!P0 NANOSLEEP.SYNCS 0x989680 ;  /* 0x009896800000895d */ /* 0x004fea0003900000 */
[----:B------:R-:W2:Y:S02]  /*93f0*/  @!P0 SYNCS.PHASECHK.TRANS64 P0, [R0+URZ], R3 ;  /* 0x00000003000085a7 */ /* 0x000ea400080010ff */
[----:B--2---:R-:W-:Y:S05]  /*9400*/  @!P0 BRA `(.L_x_234) ;  /* 0xfffffffc00f08947 */ /* 0x004fea000383ffff */
[----:B------:R-:W-:Y:S05]  /*9410*/  BRA `(.L_x_235) ;  /* 0xffffffac00287947 */ /* 0x000fea000383ffff */
.L_x_80:
[----:B----4-:R-:W-:-:S07]  /*9420*/  MOV R0, UR5 ;  /* 0x0000000500007c02 */ /* 0x010fce0008000f00 */
.L_x_236:
[----:B-1----:R1:W2:Y:S02]  /*9430*/  SYNCS.PHASECHK.TRANS64.TRYWAIT P0, [R0+URZ], R3 ;  /* 0x00000003000075a7 */ /* 0x0022a400080011ff */
[----:B--2---:R-:W-:Y:S05]  /*9440*/  @!P0 NANOSLEEP.SYNCS 0x989680 ;  /* 0x009896800000895d */ /* 0x004fea0003900000 */
[----:B------:R-:W2:Y:S02]  /*9450*/  @!P0 SYNCS.PHASECHK.TRANS64 P0, [R0+URZ], R3 ;  /* 0x00000003000085a7 */ /* 0x000ea400080010ff */
[----:B--2---:R-:W-:Y:S05]  /*9460*/  @!P0 BRA `(.L_x_236) ;  /* 0xfffffffc00f08947 */ /* 0x004fea000383ffff */
[----:B------:R-:W-:Y:S05]  /*9470*/  BRA `(.L_x_237) ;  /* 0xffffffac00347947 */ /* 0x000fea000383ffff */
.L_x_81:
[----:B----4-:R-:W-:-:S07]  /*9480*/  MOV R0, UR5 ;  /* 0x0000000500007c02 */ /* 0x010fce0008000f00 */
.L_x_238:
[----:B-1----:R1:W2:Y:S02]  /*9490*/  SYNCS.PHASECHK.TRANS64.TRYWAIT P0, [R0+URZ], R3 ;  /* 0x00000003000075a7 */ /* 0x0022a400080011ff */
[----:B--2---:R-:W-:Y:S05]  /*94a0*/  @!P0 NANOSLEEP.SYNCS 0x989680 ;  /* 0x009896800000895d */ /* 0x004fea0003900000 */
[----:B------:R-:W2:Y:S02]  /*94b0*/  @!P0 SYNCS.PHASECHK.TRANS64 P0, [R0+URZ], R3 ;  /* 0x00000003000085a7 */ /* 0x000ea400080010ff */
[----:B--2---:R-:W-:Y:S05]  /*94c0*/  @!P0 BRA `(.L_x_238) ;  /* 0xfffffffc00f08947 */ /* 0x004fea000383ffff */
[----:B------:R-:W-:Y:S05]  /*94d0*/  BRA `(.L_x_239) ;  /* 0xffffffac00407947 */ /* 0x000fea000383ffff */
.L_x_82:
[----:B----4-:R-:W-:-:S07]  /*94e0*/  MOV R0, UR5 ;  /* 0x0000000500007c02 */ /* 0x010fce0008000f00 */
.L_x_240:
[----:B-1----:R1:W2:Y:S02]  /*94f0*/  SYNCS.PHASECHK.TRANS64.TRYWAIT P0, [R0+URZ], R3 ;  /* 0x00000003000075a7 */ /* 0x0022a400080011ff */
[----:B--2---:R-:W-:Y:S05]  /*9500*/  @!P0 NANOSLEEP.SYNCS 0x989680 ;  /* 0x009896800000895d */ /* 0x004fea0003900000 */
[----:B------:R-:W2:Y:S02]  /*9510*/  @!P0 SYNCS.PHASECHK.TRANS64 P0, [R0+URZ], R3 ;  /* 0x00000003000085a7 */ /* 0x000ea400080010ff */
[----:B--2---:R-:W-:Y:S05]  /*9520*/  @!P0 BRA `(.L_x_240) ;  /* 0xfffffffc00f08947 */ /* 0x004fea000383ffff */
[----:B------:R-:W-:Y:S05]  /*9530*/  BRA `(.L_x_241) ;  /* 0xffffffac004c7947 */ /* 0x000fea000383ffff */
.L_x_83:
[----:B----4-:R-:W-:-:S07]  /*9540*/  MOV R0, UR5 ;  /* 0x0000000500007c02 */ /* 0x010fce0008000f00 */
.L_x_242:
[----:B-1----:R1:W2:Y:S02]  /*9550*/  SYNCS.PHASECHK.TRANS64.TRYWAIT P0, [R0+URZ], R3 ;  /* 0x00000003000075a7 */ /* 0x0022a400080011ff */
[----:B--2---:R-:W-:Y:S05]  /*9560*/  @!P0 NANOSLEEP.SYNCS 0x989680 ;  /* 0x009896800000895d */ /* 0x004fea0003900000 */
[----:B------:R-:W2:Y:S02]  /*9570*/  @!P0 SYNCS.PHASECHK.TRANS64 P0, [R0+URZ], R3 ;  /* 0x00000003000085a7 */ /* 0x000ea400080010ff */
[----:B--2---:R-:W-:Y:S05]  /*9580*/  @!P0 BRA `(.L_x_242) ;  /* 0xfffffffc00f08947 */ /* 0x004fea000383ffff */
[----:B------:R-:W-:Y:S05]  /*9590*/  BRA `(.L_x_243) ;  /* 0xffffffac00587947 */ /* 0x000fea000383ffff */
.L_x_84:
[----:B----4-:R-:W-:-:S07]  /*95a0*/  MOV R0, UR5 ;  /* 0x0000000500007c02 */ /* 0x010fce0008000f00 */
.L_x_244:
[----:B-1----:R1:W2:Y:S02]  /*95b0*/  SYNCS.PHASECHK.TRANS64.TRYWAIT P0, [R0+URZ], R3 ;  /* 0x00000003000075a7 */ /* 0x0022a400080011ff */
[----:B--2---:R-:W-:Y:S05]  /*95c0*/  @!P0 NANOSLEEP.SYNCS 0x989680 ;  /* 0x009896800000895d */ /* 0x004fea0003900000 */
[----:B------:R-:W2:Y:S02]  /*95d0*/  @!P0 SYNCS.PHASECHK.TRANS64 P0, [R0+URZ], R3 ;  /* 0x00000003000085a7 */ /* 0x000ea400080010ff */
[----:B--2---:R-:W-:Y:S05]  /*95e0*/  @!P0 BRA `(.L_x_244) ;  /* 0xfffffffc00f08947 */ /* 0x004fea000383ffff */
[----:B------:R-:W-:Y:S05]  /*95f0*/  BRA `(.L_x_245) ;  /* 0xffffffac00647947 */ /* 0x000fea000383ffff */
.L_x_85:
[----:B----4-:R-:W-:-:S07]  /*9600*/  MOV R0, UR5 ;  /* 0x0000000500007c02 */ /* 0x010fce0008000f00 */
.L_x_246:
[----:B-1----:R1:W2:Y:S02]  /*9610*/  SYNCS.PHASECHK.TRANS64.TRYWAIT P0, [R0+URZ], R3 ;  /* 0x00000003000075a7 */ /* 0x0022a400080011ff */
[----:B--2---:R-:W-:Y:S05]  /*9620*/  @!P0 NANOSLEEP.SYNCS 0x989680 ;  /* 0x009896800000895d */ /* 0x004fea0003900000 */
[----:B------:R-:W2:Y:S02]  /*9630*/  @!P0 SYNCS.PHASECHK.TRANS64 P0, [R0+URZ], R3 ;  /* 0x00000003000085a7 */ /* 0x000ea400080010ff */
[----:B--2---:R-:W-:Y:S05]  /*9640*/  @!P0 BRA `(.L_x_246) ;  /* 0xfffffffc00f08947 */ /* 0x004fea000383ffff */
[----:B------:R-:W-:Y:S05]  /*9650*/  BRA `(.L_x_247) ;  /* 0xffffffac00707947 */ /* 0x000fea000383ffff */
.L_x_86:
[----:B----4-:R-:W-:-:S07]  /*9660*/  MOV R0, UR5 ;  /* 0x0000000500007c02 */ /* 0x010fce0008000f00 */
.L_x_248:
[----:B-1----:R1:W2:Y:S02]  /*9670*/  SYNCS.PHASECHK.TRANS64.TRYWAIT P0, [R0+URZ], R3 ;  /* 0x00000003000075a7 */ /* 0x0022a400080011ff */
[----:B--2---:R-:W-:Y:S05]  /*9680*/  @!P0 NANOSLEEP.SYNCS 0x989680 ;  /* 0x009896800000895d */ /* 0x004fea0003900000 */
[----:B------:R-:W2:Y:S02]  /*9690*/  @!P0 SYNCS.PHASECHK.TRANS64 P0, [R0+URZ], R3 ;  /* 0x00000003000085a7 */ /* 0x000ea400080010ff */
[----:B--2---:R-:W-:Y:S05]  /*96a0*/  @!P0 BRA `(.L_x_248) ;  /* 0xfffffffc00f08947 */ /* 0x004fea000383ffff */
[----:B------:R-:W-:Y:S05]  /*96b0*/  BRA `(.L_x_249) ;  /* 0xffffffac007c7947 */ /* 0x000fea000383ffff */
.L_x_87:
[----:B----4-:R-:W-:-:S07]  /*96c0*/  MOV R0, UR5 ;  /* 0x0000000500007c02 */ /* 0x010fce0008000f00 */
.L_x_250:
[----:B-1----:R1:W2:Y:S02]  /*96d0*/  SYNCS.PHASECHK.TRANS64.TRYWAIT P0, [R0+URZ], R3 ;  /* 0x00000003000075a7 */ /* 0x0022a400080011ff */
[----:B--2---:R-:W-:Y:S05]  /*96e0*/  @!P0 NANOSLEEP.SYNCS 0x989680 ;  /* 0x009896800000895d */ /* 0x004fea0003900000 */
[----:B------:R-:W2:Y:S02]  /*96f0*/  @!P0 SYNCS.PHASECHK.TRANS64 P0, [R0+URZ], R3 ;  /* 0x00000003000085a7 */ /* 0x000ea400080010ff */
[----:B--2---:R-:W-:Y:S05]  /*9700*/  @!P0 BRA `(.L_x_250) ;  /* 0xfffffffc00f08947 */ /* 0x004fea000383ffff */
[----:B------:R-:W-:Y:S05]  /*9710*/  BRA `(.L_x_251) ;  /* 0xffffffac00887947 */ /* 0x000fea000383ffff */
.L_x_88:
[----:B----4-:R-:W-:-:S07]  /*9720*/  MOV R0, UR5 ;  /* 0x0000000500007c02 */ /* 0x010fce0008000f00 */
.L_x_252:
[----:B-1----:R1:W2:Y:S02]  /*9730*/  SYNCS.PHASECHK.TRANS64.TRYWAIT P0, [R0+URZ], R3 ;  /* 0x00000003000075a7 */ /* 0x0022a400080011ff */
[----:B--2---:R-:W-:Y:S05]  /*9740*/  @!P0 NANOSLEEP.SYNCS 0x989680 ;  /* 0x009896800000895d */ /* 0x004fea0003900000 */
[----:B------:R-:W2:Y:S02]  /*9750*/  @!P0 SYNCS.PHASECHK.TRANS64 P0, [R0+URZ], R3 ;  /* 0x00000003000085a7 */ /* 0x000ea400080010ff */
[----:B--2---:R-:W-:Y:S05]  /*9760*/  @!P0 BRA `(.L_x_252) ;  /* 0xfffffffc00f08947 */ /* 0x004fea000383ffff */
[----:B------:R-:W-:Y:S05]  /*9770*/  BRA `(.L_x_253) ;  /* 0xffffffac00947947 */ /* 0x000fea000383ffff */
.L_x_89:
[----:B----4-:R-:W-:-:S07]  /*9780*/  MOV R0, UR5 ;  /* 0x0000000500007c02 */ /* 0x010fce0008000f00 */
.L_x_254:
[----:B-1----:R1:W2:Y:S02]  /*9790*/  SYNCS.PHASECHK.TRANS64.TRYWAIT P0, [R0+URZ], R3 ;  /* 0x00000003000075a7 */ /* 0x0022a400080011ff */
[----:B--2---:R-:W-:Y:S05]  /*97a0*/  @!P0 NANOSLEEP.SYNCS 0x989680 ;  /* 0x009896800000895d */ /* 0x004fea0003900000 */
[----:B------:R-:W2:Y:S02]  /*97b0*/  @!P0 SYNCS.PHASECHK.TRANS64 P0, [R0+URZ], R3 ;  /* 0x00000003000085a7 */ /* 0x000ea400080010ff */
[----:B--2---:R-:W-:Y:S05]  /*97c0*/  @!P0 BRA `(.L_x_254) ;  /* 0xfffffffc00f08947 */ /* 0x004fea000383ffff */
[----:B------:R-:W-:Y:S05]  /*97d0*/  BRA `(.L_x_255) ;  /* 0xffffffac00a07947 */ /* 0x000fea000383ffff */
.L_x_92:
[----:B-1----:R1:W2:Y:S02]  /*97e0*/  SYNCS.PHASECHK.TRANS64.TRYWAIT P0, [R0+URZ+0x3e0], R5 ;  /* 0x0003e005000075a7 */ /* 0x0022a400080011ff */
[----:B--2---:R-:W-:Y:S05]  /*97f0*/  @!P0 NANOSLEEP.SYNCS 0x989680 ;  /* 0x009896800000895d */ /* 0x004fea0003900000 */
[----:B------:R-:W2:Y:S02]  /*9800*/  @!P0 SYNCS.PHASECHK.TRANS64 P0, [R0+URZ+0x3e0], R5 ;  /* 0x0003e005000085a7 */ /* 0x000ea400080010ff */
[----:B--2---:R-:W-:Y:S05]  /*9810*/  @!P0 BRA `(.L_x_92) ;  /* 0xfffffffc00f08947 */ /* 0x004fea000383ffff */
[----:B------:R-:W-:Y:S05]  /*9820*/  BRA `(.L_x_256) ;  /* 0xffffffac00fc7947 */ /* 0x000fea000383ffff */
.L_x_93:
[----:B------:R-:W-:-:S07]  /*9830*/  MOV R0, UR5 ;  /* 0x0000000500007c02 */ /* 0x000fce0008000f00 */
.L_x_257:
[----:B-1----:R1:W2:Y:S02]  /*9840*/  SYNCS.PHASECHK.TRANS64.TRYWAIT P0, [R0+URZ+0x390], R5 ;  /* 0x00039005000075a7 */ /* 0x0022a400080011ff */
[----:B--2---:R-:W-:Y:S05]  /*9850*/  @!P0 NANOSLEEP.SYNCS 0x989680 ;  /* 0x009896800000895d */ /* 0x004fea0003900000 */
[----:B------:R-:W2:Y:S02]  /*9860*/  @!P0 SYNCS.PHASECHK.TRANS64 P0, [R0+URZ+0x390], R5 ;  /* 0x00039005000085a7 */ /* 0x000ea400080010ff */
[----:B--2---:R-:W-:Y:S05]  /*9870*/  @!P0 BRA `(.L_x_257) ;  /* 0xfffffffc00f08947 */ /* 0x004fea000383ffff */
[----:B------:R-:W-:Y:S05]  /*9880*/  BRA `(.L_x_258) ;  /* 0xffffffb0000c7947 */ /* 0x000fea000383ffff */
.L_x_94:
[----:B-1----:R1:W2:Y:S02]  /*9890*/  SYNCS.PHASECHK.TRANS64.TRYWAIT P1, [R0+URZ+0x380], R5 ;  /* 0x00038005000075a7 */ /* 0x0022a400080211ff */
[----:B--2---:R-:W-:Y:S05]  /*98a0*/  @!P1 NANOSLEEP.SYNCS 0x989680 ;  /* 0x009896800000995d */ /* 0x004fea0003900000 */
[----:B------:R-:W2:Y:S02]  /*98b0*/  @!P1 SYNCS.PHASECHK.TRANS64 P1, [R0+URZ+0x380], R5 ;  /* 0x00038005000095a7 */ /* 0x000ea400080210ff */
[----:B--2---:R-:W-:Y:S05]  /*98c0*/  @!P1 BRA `(.L_x_94) ;  /* 0xfffffffc00f09947 */ /* 0x004fea000383ffff */
[----:B------:R-:W-:Y:S05]  /*98d0*/  BRA `(.L_x_259) ;  /* 0xffffffb0003c7947 */ /* 0x000fea000383ffff */
.L_x_97:
[----:B------:R-:W-:-:S07]  /*98e0*/  MOV R0, UR5 ;  /* 0x0000000500007c02 */ /* 0x000fce0008000f00 */
.L_x_260:
[----:B-1----:R1:W2:Y:S02]  /*98f0*/  SYNCS.PHASECHK.TRANS64.TRYWAIT P0, [R0+URZ+0x390], R3 ;  /* 0x00039003000075a7 */ /* 0x0022a400080011ff */
[----:B--2---:R-:W-:Y:S05]  /*9900*/  @!P0 NANOSLEEP.SYNCS 0x989680 ;  /* 0x009896800000895d */ /* 0x004fea0003900000 */
[----:B------:R-:W2:Y:S02]  /*9910*/  @!P0 SYNCS.PHASECHK.TRANS64 P0, [R0+URZ+0x390], R3 ;  /* 0x00039003000085a7 */ /* 0x000ea400080010ff */
[----:B--2---:R-:W-:Y:S05]  /*9920*/  @!P0 BRA `(.L_x_260) ;  /* 0xfffffffc00f08947 */ /* 0x004fea000383ffff */
[----:B------:R-:W-:Y:S05]  /*9930*/  BRA `(.L_x_96) ;  /* 0xffffffb000907947 */ /* 0x000fea000383ffff */
.L_x_104:
[----:B-1----:R1:W2:Y:S02]  /*9940*/  SYNCS.PHASECHK.TRANS64.TRYWAIT P1, [R0+URZ+0x380], R5 ;  /* 0x00038005000075a7 */ /* 0x0022a400080211ff */
[----:B--2---:R-:W-:Y:S05]  /*9950*/  @!P1 NANOSLEEP.SYNCS 0x989680 ;  /* 0x009896800000995d */ /* 0x004fea0003900000 */
[----:B------:R-:W2:Y:S02]  /*9960*/  @!P1 SYNCS.PHASECHK.TRANS64 P1, [R0+URZ+0x380], R5 ;  /* 0x00038005000095a7 */ /* 0x000ea400080210ff */
[----:B--2---:R-:W-:Y:S05]  /*9970*/  @!P1 BRA `(.L_x_104) ;  /* 0xfffffffc00f09947 */ /* 0x004fea000383ffff */
[----:B------:R-:W-:Y:S05]  /*9980*/  BRA `(.L_x_261) ;  /* 0xffffffb400e87947 */ /* 0x000fea000383ffff */
.L_x_105:
[----:B------:R-:W-:-:S07]  /*9990*/  MOV R3, UR9 ;  /* 0x0000000900037c02 */ /* 0x000fce0008000f00 */
.L_x_262:
[----:B-1----:R1:W2:Y:S02]  /*99a0*/  SYNCS.PHASECHK.TRANS64.TRYWAIT P0, [R3+URZ+0x3c0], R0 ;  /* 0x0003c000030075a7 */ /* 0x0022a400080011ff */
[----:B--2---:R-:W-:Y:S05]  /*99b0*/  @!P0 NANOSLEEP.SYNCS 0x989680 ;  /* 0x009896800000895d */ /* 0x004fea0003900000 */
[----:B------:R-:W2:Y:S02]  /*99c0*/  @!P0 SYNCS.PHASECHK.TRANS64 P0, [R3+URZ+0x3c0], R0 ;  /* 0x0003c000030085a7 */ /* 0x000ea400080010ff */
[----:B--2---:R-:W-:Y:S05]  /*99d0*/  @!P0 BRA `(.L_x_262) ;  /* 0xfffffffc00f08947 */ /* 0x004fea000383ffff */
[----:B------:R-:W-:Y:S05]  /*99e0*/  BRA `(.L_x_263) ;  /* 0xffffffb8001c7947 */ /* 0x000fea000383ffff */
.L_x_108:
[----:B------:R-:W-:Y:S07]  /*99f0*/  MOV R0, UR7 ;  /* 0x0000000700007c02 */ /* 0x000fee0008000f00 */
.L_x_264:
[----:B-1----:R1:W2:Y:S02]  /*9a00*/  SYNCS.PHASECHK.TRANS64.TRYWAIT P0, [R0+URZ], R3 ;  /* 0x00000003000075a7 */ /* 0x0022a400080011ff */
[----:B--2---:R-:W-:Y:S05]  /*9a10*/  @!P0 NANOSLEEP.SYNCS 0x989680 ;  /* 0x009896800000895d */ /* 0x004fea0003900000 */
[----:B------:R-:W2:Y:S02]  /*9a20*/  @!P0 SYNCS.PHASECHK.TRANS64 P0, [R0+URZ], R3 ;  /* 0x00000003000085a7 */ /* 0x000ea400080010ff */
[----:B--2---:R-:W-:Y:S05]  /*9a30*/  @!P0 BRA `(.L_x_264) ;  /* 0xfffffffc00f08947 */ /* 0x004fea000383ffff */
[----:B------:R-:W-:Y:S05]  /*9a40*/  BRA `(.L_x_107) ;  /* 0xffffffb800547947 */ /* 0x000fea000383ffff */
.L_x_111:
[----:B------:R-:W-:-:S07]  /*9a50*/  MOV R0, UR5 ;  /* 0x0000000500007c02 */ /* 0x000fce0008000f00 */
.L_x_265:
[----:B--2---:R2:W3:Y:S02]  /*9a60*/  SYNCS.PHASECHK.TRANS64.TRYWAIT P0, [R0+URZ], R3 ;  /* 0x00000003000075a7 */ /* 0x0044e400080011ff */
[----:B---3--:R-:W-:Y:S05]  /*9a70*/  @!P0 NANOSLEEP.SYNCS 0x989680 ;  /* 0x009896800000895d */ /* 0x008fea0003900000 */
[----:B------:R-:W3:Y:S02]  /*9a80*/  @!P0 SYNCS.PHASECHK.TRANS64 P0, [R0+URZ], R3 ;  /* 0x00000003000085a7 */ /* 0x000ee400080010ff */
[----:B---3--:R-:W-:Y:S05]  /*9a90*/  @!P0 BRA `(.L_x_265) ;  /* 0xfffffffc00f08947 */ /* 0x008fea000383ffff */
[----:B------:R-:W-:Y:S05]  /*9aa0*/  BRA `(.L_x_266) ;  /* 0xffffffb800f47947 */ /* 0x000fea000383ffff */
.L_x_112:
[----:B------:R-:W-:-:S07]  /*9ab0*/  MOV R0, UR5 ;  /* 0x0000000500007c02 */ /* 0x000fce0008000f00 */
.L_x_267:
[----:B--2---:R2:W3:Y:S02]  /*9ac0*/  SYNCS.PHASECHK.TRANS64.TRYWAIT P0, [R0+URZ], R3 ;  /* 0x00000003000075a7 */ /* 0x0044e400080011ff */
[----:B---3--:R-:W-:Y:S05]  /*9ad0*/  @!P0 NANOSLEEP.SYNCS 0x989680 ;  /* 0x009896800000895d */ /* 0x008fea0003900000 */
[----:B------:R-:W3:Y:S02]  /*9ae0*/  @!P0 SYNCS.PHASECHK.TRANS64 P0, [R0+URZ], R3 ;  /* 0x00000003000085a7 */ /* 0x000ee400080010ff */
[----:B---3--:R-:W-:Y:S05]  /*9af0*/  @!P0 BRA `(.L_x_267) ;  /* 0xfffffffc00f08947 */ /* 0x008fea000383ffff */
[----:B------:R-:W-:Y:S05]  /*9b00*/  BRA `(.L_x_268) ;  /* 0xffffffbc00007947 */ /* 0x000fea000383ffff */
.L_x_113:
[----:B------:R-:W-:-:S07]  /*9b10*/  MOV R0, UR5 ;  /* 0x0000000500007c02 */ /* 0x000fce0008000f00 */
.L_x_269:
[----:B--2---:R2:W3:Y:S02]  /*9b20*/  SYNCS.PHASECHK.TRANS64.TRYWAIT P0, [R0+URZ], R3 ;  /* 0x00000003000075a7 */ /* 0x0044e400080011ff */
[----:B---3--:R-:W-:Y:S05]  /*9b30*/  @!P0 NANOSLEEP.SYNCS 0x989680 ;  /* 0x009896800000895d */ /* 0x008fea0003900000 */
[----:B------:R-:W3:Y:S02]  /*9b40*/  @!P0 SYNCS.PHASECHK.TRANS64 P0, [R0+URZ], R3 ;  /* 0x00000003000085a7 */ /* 0x000ee400080010ff */
[----:B---3--:R-:W-:Y:S05]  /*9b50*/  @!P0 BRA `(.L_x_269) ;  /* 0xfffffffc00f08947 */ /* 0x008fea000383ffff */
[----:B------:R-:W-:Y:S05]  /*9b60*/  BRA `(.L_x_270) ;  /* 0xffffffbc000c7947 */ /* 0x000fea000383ffff */
.L_x_114:
[----:B------:R-:W-:-:S07]  /*9b70*/  MOV R0, UR7 ;  /* 0x0000000700007c02 */ /* 0x000fce0008000f00 */
.L_x_271:
[----:B--2---:R2:W3:Y:S02]  /*9b80*/  SYNCS.PHASECHK.TRANS64.TRYWAIT P0, [R0+URZ], R3 ;  /* 0x00000003000075a7 */ /* 0x0044e400080011ff */
[----:B---3--:R-:W-:Y:S05]  /*9b90*/  @!P0 NANOSLEEP.SYNCS 0x989680 ;  /* 0x009896800000895d */ /* 0x008fea0003900000 */
[----:B------:R-:W3:Y:S02]  /*9ba0*/  @!P0 SYNCS.PHASECHK.TRANS64 P0, [R0+URZ], R3 ;  /* 0x00000003000085a7 */ /* 0x000ee400080010ff */
[----:B---3--:R-:W-:Y:S05]  /*9bb0*/  @!P0 BRA `(.L_x_271) ;  /* 0xfffffffc00f08947 */ /* 0x008fea000383ffff */
[----:B------:R-:W-:Y:S05]  /*9bc0*/  BRA `(.L_x_272) ;  /* 0xffffffbc00187947 */ /* 0x000fea000383ffff */
.L_x_119:
[----:B---3--:R3:W1:Y:S02]  /*9bd0*/  SYNCS.PHASECHK.TRANS64.TRYWAIT P0, [R0+URZ+0x380], R3 ;  /* 0x00038003000075a7 */ /* 0x00866400080011ff */
[----:B-1----:R-:W-:Y:S05]  /*9be0*/  @!P0 NANOSLEEP.SYNCS 0x989680 ;  /* 0x009896800000895d */ /* 0x002fea0003900000 */
[----:B------:R-:W1:Y:S02]  /*9bf0*/  @!P0 SYNCS.PHASECHK.TRANS64 P0, [R0+URZ+0x380], R3 ;  /* 0x00038003000085a7 */ /* 0x000e6400080010ff */
[----:B-1----:R-:W-:Y:S05]  /*9c00*/  @!P0 BRA `(.L_x_119) ;  /* 0xfffffffc00f08947 */ /* 0x002fea000383ffff */
[----:B------:R-:W-:Y:S05]  /*9c10*/  BRA `(.L_x_273) ;  /* 0xffffffc000147947 */ /* 0x000fea000383ffff */
.L_x_122:
[----:B------:R-:W-:Y:S07]  /*9c20*/  MOV R0, UR6 ;  /* 0x0000000600007c02 */ /* 0x000fee0008000f00 */
.L_x_274:
[----:B-1----:R1:W3:Y:S02]  /*9c30*/  SYNCS.PHASECHK.TRANS64.TRYWAIT P0, [R0+URZ+0x378], R3 ;  /* 0x00037803000075a7 */ /* 0x0022e400080011ff */
[----:B---3--:R-:W-:Y:S05]  /*9c40*/  @!P0 NANOSLEEP.SYNCS 0x989680 ;  /* 0x009896800000895d */ /* 0x008fea0003900000 */
[----:B------:R-:W3:Y:S02]  /*9c50*/  @!P0 SYNCS.PHASECHK.TRANS64 P0, [R0+URZ+0x378], R3 ;  /* 0x00037803000085a7 */ /* 0x000ee400080010ff */
[----:B---3--:R-:W-:Y:S05]  /*9c60*/  @!P0 BRA `(.L_x_274) ;  /* 0xfffffffc00f08947 */ /* 0x008fea000383ffff */
[----:B------:R-:W-:Y:S05]  /*9c70*/  BRA `(.L_x_121) ;  /* 0xffffffc400007947 */ /* 0x000fea000383ffff */
.L_x_125:
[----:B------:R-:W-:Y:S07]  /*9c80*/  MOV R3, UR6 ;  /* 0x0000000600037c02 */ /* 0x000fee0008000f00 */
.L_x_275:
[----:B-1----:R1:W2:Y:S02]  /*9c90*/  SYNCS.PHASECHK.TRANS64.TRYWAIT P2, [R3+URZ+0x368], R26 ;  /* 0x0003681a030075a7 */ /* 0x0022a400080411ff */
[----:B--2---:R-:W-:Y:S05]  /*9ca0*/  @!P2 NANOSLEEP.SYNCS 0x989680 ;  /* 0x009896800000a95d */ /* 0x004fea0003900000 */
[----:B------:R-:W2:Y:S02]  /*9cb0*/  @!P2 SYNCS.PHASECHK.TRANS64 P2, [R3+URZ+0x368], R26 ;  /* 0x0003681a0300a5a7 */ /* 0x000ea400080410ff */
[----:B--2---:R-:W-:Y:S05]  /*9cc0*/  @!P2 BRA `(.L_x_275) ;  /* 0xfffffffc00f0a947 */ /* 0x004fea000383ffff */
[----:B------:R-:W-:Y:S05]  /*9cd0*/  BRA `(.L_x_276) ;  /* 0xffffffc400947947 */ /* 0x000fea000383ffff */
.L_x_128:
[----:B--2---:R2:W4:Y:S02]  /*9ce0*/  SYNCS.PHASECHK.TRANS64.TRYWAIT P0, [R0+URZ+0x380], R3 ;  /* 0x00038003000075a7 */ /* 0x00452400080011ff */
[----:B----4-:R-:W-:Y:S05]  /*9cf0*/  @!P0 NANOSLEEP.SYNCS 0x989680 ;  /* 0x009896800000895d */ /* 0x010fea0003900000 */
[----:B------:R-:W4:Y:S02]  /*9d00*/  @!P0 SYNCS.PHASECHK.TRANS64 P0, [R0+URZ+0x380], R3 ;  /* 0x00038003000085a7 */ /* 0x000f2400080010ff */
[----:B----4-:R-:W-:Y:S05]  /*9d10*/  @!P0 BRA `(.L_x_128) ;  /* 0xfffffffc00f08947 */ /* 0x010fea000383ffff */
[----:B------:R-:W-:Y:S05]  /*9d20*/  BRA `(.L_x_277) ;  /* 0xffffffc800f07947 */ /* 0x000fea000383ffff */
.L_x_139:
[----:B-1----:R-:W-:Y:S04]  /*9d30*/  MOV R0, UR43 ;  /* 0x0000002b00007c02 */ /* 0x002fe80008000f00 */
[----:B------:R1:W2:Y:S03]  /*9d40*/  SYNCS.PHASECHK.TRANS64.TRYWAIT P1, [R0+URZ+0x360], R3 ;  /* 0x00036003000075a7 */ /* 0x0002a600080211ff */
[----:B--2---:R-:W-:Y:S05]  /*9d50*/  @!P1 NANOSLEEP.SYNCS 0x989680 ;  /* 0x009896800000995d */ /* 0x004fea0003900000 */
[----:B------:R-:W2:Y:S02]  /*9d60*/  @!P1 SYNCS.PHASECHK.TRANS64 P1, [R0+URZ+0x360], R3 ;  /* 0x00036003000095a7 */ /* 0x000ea400080210ff */
[----:B--2---:R-:W-:Y:S05]  /*9d70*/  @!P1 BRA `(.L_x_139) ;  /* 0xfffffffc00ec9947 */ /* 0x004fea000383ffff */
[----:B------:R-:W-:Y:S05]  /*9d80*/  BRA `(.L_x_138) ;  /* 0xffffffd400e47947 */ /* 0x000fea000383ffff */
.L_x_141:
[----:B-1----:R1:W4:Y:S02]  /*9d90*/  SYNCS.PHASECHK.TRANS64.TRYWAIT P1, [R92+URZ+0x3a0], R7 ;  /* 0x0003a0075c0075a7 */ /* 0x00232400080211ff */
[----:B----4-:R-:W-:Y:S05]  /*9da0*/  @!P1 NANOSLEEP.SYNCS 0x989680 ;  /* 0x009896800000995d */ /* 0x010fea0003900000 */
[----:B------:R-:W4:Y:S02]  /*9db0*/  @!P1 SYNCS.PHASECHK.TRANS64 P1, [R92+URZ+0x3a0], R7 ;  /* 0x0003a0075c0095a7 */ /* 0x000f2400080210ff */
[----:B----4-:R-:W-:Y:S05]  /*9dc0*/  @!P1 BRA `(.L_x_141) ;  /* 0xfffffffc00f09947 */ /* 0x010fea000383ffff */
[----:B------:R-:W-:Y:S05]  /*9dd0*/  BRA `(.L_x_140) ;  /* 0xffffffd800207947 */ /* 0x000fea000383ffff */
        .weak           $__internal_0_$__cuda_sm10x_tcgen05_guardrail_trap_col_being_dealloced_not_returned_by_alloc
        .type           $__internal_0_$__cuda_sm10x_tcgen05_guardrail_trap_col_being_dealloced_not_returned_by_alloc,@function
        .size           $__internal_0_$__cuda_sm10x_tcgen05_guardrail_trap_col_being_dealloced_not_returned_by_alloc,($__internal_1_$__cuda_sm10x_tcgen05_guardrail_trap_phase_invalid_during_alloc - $__internal_0_$__cuda_sm10x_tcgen05_guardrail_trap_col_being_dealloced_not_returned_by_alloc)
$__internal_0_$__cuda_sm10x_tcgen05_guardrail_trap_col_being_dealloced_not_returned_by_alloc:
[----:B------:R-:W-:Y:S05]  /*9de0*/  BPT.TRAP 0x1 ;  /* 0x000000040000795c */ /* 0x000fea0000300000 */
[----:B------:R-:W-:-:S04]  /*9df0*/  HFMA2 R3, -RZ, RZ, 0, 0 ;  /* 0x00000000ff037431 */ /* 0x000fc800000001ff */
[----:B------:R-:W-:Y:S05]  /*9e00*/  RET.REL.NODEC R2 `(_ZN7cutlass13device_kernelINS_4gemm6kernel13GemmUniversalIN4cute5tupleIJiiiiEEENS1_10collective13CollectiveMmaINS1_35MainloopSm100TmaUmmaWarpSpecializedILi54ELi2ELi4ENS5_IJNS4_1CILi1EEESB_SB_EEEEENS5_IJNSA_ILi64EEESE_NSA_ILi32EEEEEENS_12float_e5m2_tENS5_IJlSB_lEEESH_SI_NS4_8TiledMMAINS4_8MMA_AtomIJNS4_10MMA_TraitsINS4_19SM100_MMA_F8F6F4_SSEJSH_SH_fSE_SE_NS4_17integral_constantINS4_4UMMA5MajorELSP_0EEESQ_NSN_INSO_7ScaleInELSR_0EEESS_EEEEEENS4_6LayoutISC_NS5_IJNSA_ILi0EEESW_SW_EEEEENS5_IJNS4_10UnderscoreESZ_SZ_EEEEENS4_13SM90_TMA_LOADENS4_14ComposedLayoutINS4_7SwizzleILi1ELi4ELi3EEENS4_18smem_ptr_flag_bitsILi8EEENSV_INS5_IJNSA_ILi8EEESF_EEENS5_IJSF_SB_EEEEEEEvNS4_8identityES12_S1C_vS1D_EENS_8epilogue10collective18CollectiveEpilogueINS1F_23Sm100TmaWarpSpecializedILi1ELi1ELi32ELb0ELb0EEEJSG_NS5_IJNSV_ISE_SB_EES1K_EEESH_SI_SH_SI_NS1F_6fusion15FusionCallbacksIS1J_NS1M_17LinearCombinationISH_fSH_fLNS_15FloatRoundStyleE2EEESG_S1L_JEEENS4_5SM1004TMEM4LOAD26SM100_TMEM_LOAD_16dp32b32xES12_NS13_INS14_ILi2ELi4ELi3EEES17_NSV_INS5_IJS18_SE_EEENS5_IJSE_SB_EEEEEEENS4_39AutoVectorizingCopyWithAssumedAlignmentILi128EEENS4_14SM90_TMA_STOREES20_S22_S22_EEEvvEEEEvNT_6ParamsE) ;  /* 0xffffff60027c7950 */ /* 0x000fea0003c3ffff */
        .weak           $__internal_1_$__cuda_sm10x_tcgen05_guardrail_trap_phase_invalid_during_alloc
        .type           $__internal_1_$__cuda_sm10x_tcgen05_guardrail_trap_phase_invalid_during_alloc,@function
        .size           $__internal_1_$__cuda_sm10x_tcgen05_guardrail_trap_phase_invalid_during_alloc,($__internal_2_$__cuda_sm10x_tcgen05_guardrail_trap_unallocated_columns_being_dealloced - $__internal_1_$__cuda_sm10x_tcgen05_guardrail_trap_phase_invalid_during_alloc)
$__internal_1_$__cuda_sm10x_tcgen05_guardrail_trap_phase_invalid_during_alloc:
[----:B------:R-:W-:Y:S05]  /*9e10*/  BPT.TRAP 0x1 ;  /* 0x000000040000795c */ /* 0x000fea0000300000 */
[----:B------:R-:W-:-:S04]  /*9e20*/  MOV R3, 0x0 ;  /* 0x0000000000037802 */ /* 0x000fc80000000f00 */
[----:B------:R-:W-:Y:S05]  /*9e30*/  RET.REL.NODEC R2 `(_ZN7cutlass13device_kernelINS_4gemm6kernel13GemmUniversalIN4cute5tupleIJiiiiEEENS1_10collective13CollectiveMmaINS1_35MainloopSm100TmaUmmaWarpSpecializedILi54ELi2ELi4ENS5_IJNS4_1CILi1EEESB_SB_EEEEENS5_IJNSA_ILi64EEESE_NSA_ILi32EEEEEENS_12float_e5m2_tENS5_IJlSB_lEEESH_SI_NS4_8TiledMMAINS4_8MMA_AtomIJNS4_10MMA_TraitsINS4_19SM100_MMA_F8F6F4_SSEJSH_SH_fSE_SE_NS4_17integral_constantINS4_4UMMA5MajorELSP_0EEESQ_NSN_INSO_7ScaleInELSR_0EEESS_EEEEEENS4_6LayoutISC_NS5_IJNSA_ILi0EEESW_SW_EEEEENS5_IJNS4_10UnderscoreESZ_SZ_EEEEENS4_13SM90_TMA_LOADENS4_14ComposedLayoutINS4_7SwizzleILi1ELi4ELi3EEENS4_18smem_ptr_flag_bitsILi8EEENSV_INS5_IJNSA_ILi8EEESF_EEENS5_IJSF_SB_EEEEEEEvNS4_8identityES12_S1C_vS1D_EENS_8epilogue10collective18CollectiveEpilogueINS1F_23Sm100TmaWarpSpecializedILi1ELi1ELi32ELb0ELb0EEEJSG_NS5_IJNSV_ISE_SB_EES1K_EEESH_SI_SH_SI_NS1F_6fusion15FusionCallbacksIS1J_NS1M_17LinearCombinationISH_fSH_fLNS_15FloatRoundStyleE2EEESG_S1L_JEEENS4_5SM1004TMEM4LOAD26SM100_TMEM_LOAD_16dp32b32xES12_NS13_INS14_ILi2ELi4ELi3EEES17_NSV_INS5_IJS18_SE_EEENS5_IJSE_SB_EEEEEEENS4_39AutoVectorizingCopyWithAssumedAlignmentILi128EEENS4_14SM90_TMA_STOREES20_S22_S22_EEEvvEEEEvNT_6ParamsE) ;  /* 0xffffff6002707950 */ /* 0x000fea0003c3ffff */
        .weak           $__internal_2_$__cuda_sm10x_tcgen05_guardrail_trap_unallocated_columns_being_dealloced
        .type           $__internal_2_$__cuda_sm10x_tcgen05_guardrail_trap_unallocated_columns_being_dealloced,@function
        .size           $__internal_2_$__cuda_sm10x_tcgen05_guardrail_trap_unallocated_columns_being_dealloced,(.L_x_279 - $__internal_2_$__cuda_sm10x_tcgen05_guardrail_trap_unallocated_columns_being_dealloced)
$__internal_2_$__cuda_sm10x_tcgen05_guardrail_trap_unallocated_columns_being_dealloced:
[----:B------:R-:W-:Y:S05]  /*9e40*/  BPT.TRAP 0x1 ;  /* 0x000000040000795c */ /* 0x000fea0000300000 */
[----:B------:R-:W-:-:S04]  /*9e50*/  HFMA2 R3, -RZ, RZ, 0, 0 ;  /* 0x00000000ff037431 */ /* 0x000fc800000001ff */
[----:B------:R-:W-:Y:S05]  /*9e60*/  RET.REL.NODEC R2 `(_ZN7cutlass13device_kernelINS_4gemm6kernel13GemmUniversalIN4cute5tupleIJiiiiEEENS1_10collective13CollectiveMmaINS1_35MainloopSm100TmaUmmaWarpSpecializedILi54ELi2ELi4ENS5_IJNS4_1CILi1EEESB_SB_EEEEENS5_IJNSA_ILi64EEESE_NSA_ILi32EEEEEENS_12float_e5m2_tENS5_IJlSB_lEEESH_SI_NS4_8TiledMMAINS4_8MMA_AtomIJNS4_10MMA_TraitsINS4_19SM100_MMA_F8F6F4_SSEJSH_SH_fSE_SE_NS4_17integral_constantINS4_4UMMA5MajorELSP_0EEESQ_NSN_INSO_7ScaleInELSR_0EEESS_EEEEEENS4_6LayoutISC_NS5_IJNSA_ILi0EEESW_SW_EEEEENS5_IJNS4_10UnderscoreESZ_SZ_EEEEENS4_13SM90_TMA_LOADENS4_14ComposedLayoutINS4_7SwizzleILi1ELi4ELi3EEENS4_18smem_ptr_flag_bitsILi8EEENSV_INS5_IJNSA_ILi8EEESF_EEENS5_IJSF_SB_EEEEEEEvNS4_8identityES12_S1C_vS1D_EENS_8epilogue10collective18CollectiveEpilogueINS1F_23Sm100TmaWarpSpecializedILi1ELi1ELi32ELb0ELb0EEEJSG_NS5_IJNSV_ISE_SB_EES1K_EEESH_SI_SH_SI_NS1F_6fusion15FusionCallbacksIS1J_NS1M_17LinearCombinationISH_fSH_fLNS_15FloatRoundStyleE2EEESG_S1L_JEEENS4_5SM1004TMEM4LOAD26SM100_TMEM_LOAD_16dp32b32xES12_NS13_INS14_ILi2ELi4ELi3EEES17_NSV_INS5_IJS18_SE_EEENS5_IJSE_SB_EEEEEEENS4_39AutoVectorizingCopyWithAssumedAlignmentILi128EEENS4_14SM90_TMA_STOREES20_S22_S22_EEEvvEEEEvNT_6ParamsE) ;  /* 0xffffff6002647950 */ /* 0x000fea0003c3ffff */
.L_x_278:
[----:B------:R-:W-:-:S00]  /*9e70*/  BRA `(.L_x_278) ;  /* 0xfffffffc00fc7947 */ /* 0x000fc0000383ffff */
[----:B------:R-:W-:-:S00]  /*9e80*/  NOP ;  /* 0x0000000000007918 */ /* 0x000fc00000000000 */
[----:B------:R-:W-:-:S00]  /*9e90*/  NOP ;  /* 0x0000000000007918 */ /* 0x000fc00000000000 */
[----:B------:R-:W-:-:S00]  /*9ea0*/  NOP ;  /* 0x0000000000007918 */ /* 0x000fc00000000000 */
[----:B------:R-:W-:-:S00]  /*9eb0*/  NOP ;  /* 0x0000000000007918 */ /* 0x000fc00000000000 */
[----:B------:R-:W-:-:S00]  /*9ec0*/  NOP ;  /* 0x0000000000007918 */ /* 0x000fc00000000000 */
[----:B------:R-:W-:-:S00]  /*9ed0*/  NOP ;  /* 0x0000000000007918 */ /* 0x000fc00000000000 */
[----:B------:R-:W-:-:S00]  /*9ee0*/  NOP ;  /* 0x0000000000007918 */ /* 0x000fc00000000000 */
[----:B------:R-:W-:-:S00]  /*9ef0*/  NOP ;  /* 0x0000000000007918 */ /* 0x000fc00000000000 */
.L_x_279:


//--------------------- .nv.global.init           --------------------------
	.section	.nv.global.init,"aw",@progbits
.nv.global.init:
	.type		$str$27,@object
	.size		$str$27,($str$28 - $str$27)
$str$27:
        /*0000*/ 	.byte	0x28, 0x61, 0x64, 0x64, 0x72, 0x65, 0x73, 0x73, 0x20, 0x26, 0x20, 0x6d, 0x61, 0x73, 0x6b, 0x29
        /*0010*/ 	.byte	0x20, 0x3d, 0x3d, 0x20, 0x30, 0x00
	.type		$str$28,@object
	.size		$str$28,($str$26 - $str$28)
$str$28:
        /*0016*/ 	.byte	0x2f, 0x74, 0x6d, 0x70, 0x2f, 0x63, 0x75, 0x74, 0x6c, 0x61, 0x73, 0x73, 0x5f, 0x73, 0x77, 0x65
        /*0026*/ 	.byte	0x65, 0x70, 0x5f, 0x73, 0x72, 0x63, 0x2f, 0x69, 0x6e, 0x63, 0x6c, 0x75, 0x64, 0x65, 0x2f, 0x63
        /*0036*/ 	.byte	0x75, 0x74, 0x65, 0x2f, 0x70, 0x6f, 0x69, 0x6e, 0x74, 0x65, 0x72, 0x5f, 0x66, 0x6c, 0x61, 0x67
        /*0046*/ 	.byte	0x67, 0x65, 0x64, 0x2e, 0x68, 0x70, 0x70, 0x00
	.type		$str$26,@object
	.size		$str$26,($str$25 - $str$26)
$str$26:
        /*004e*/ 	.byte	0x2f, 0x74, 0x6d, 0x70, 0x2f, 0x63, 0x75, 0x74, 0x6c, 0x61, 0x73, 0x73, 0x5f, 0x73, 0x77, 0x65
        /*005e*/ 	.byte	0x65, 0x70, 0x5f, 0x73, 0x72, 0x63, 0x2f, 0x69, 0x6e, 0x63, 0x6c, 0x75, 0x64, 0x65, 0x2f, 0x63
        /*006e*/ 	.byte	0x75, 0x74, 0x65, 0x2f, 0x61, 0x74, 0x6f, 0x6d, 0x2f, 0x63, 0x6f, 0x70, 0x79, 0x5f, 0x74, 0x72
        /*007e*/ 	.byte	0x61, 0x69, 0x74, 0x73, 0x5f, 0x73, 0x6d, 0x31, 0x30, 0x30, 0x2e, 0x68, 0x70, 0x70, 0x00
	.type		$str$25,@object
	.size		$str$25,(__unnamed_1 - $str$25)
$str$25:
        /*008d*/ 	.byte	0x28, 0x28, 0x75, 0x69, 0x6e, 0x74, 0x33, 0x32, 0x5f, 0x74, 0x28, 0x74, 0x68, 0x72, 0x65, 0x61
        /*009d*/ 	.byte	0x64, 0x49, 0x64, 0x78, 0x2e, 0x78, 0x29, 0x20, 0x2f, 0x20, 0x33, 0x32, 0x29, 0x20, 0x25, 0x20
        /*00ad*/ 	.byte	0x34, 0x29, 0x20, 0x3d, 0x3d, 0x20, 0x28, 0x28, 0x28, 0x74, 0x6d, 0x65, 0x6d, 0x5f, 0x61, 0x64
        /*00bd*/ 	.byte	0x64, 0x72, 0x20, 0x3e, 0x3e, 0x20, 0x31, 0x36, 0x29, 0x20, 0x2f, 0x20, 0x33, 0x32, 0x29, 0x20
        /*00cd*/ 	.byte	0x25, 0x20, 0x34, 0x29, 0x00
	.type		__unnamed_1,@object
	.size		__unnamed_1,(__unnamed_2 - __unnamed_1)
__unnamed_1:
        /*00d2*/ 	.byte	0x61, 0x75, 0x74, 0x6f, 0x20, 0x63, 0x75, 0x74, 0x65, 0x3a, 0x3a, 0x61, 0x73, 0x5f, 0x70, 0x6f
        /* <DEDUP_REMOVED lines=24> */
        /*0262*/ 	.byte	0x3c, 0x34, 0x30, 0x39, 0x36, 0x3e, 0x3e, 0x3e, 0x3e, 0x5d, 0x00
	.type		__unnamed_2,@object
	.size		__unnamed_2,(.L_2 - __unnamed_2)
__unnamed_2:
        /* <DEDUP_REMOVED lines=40> */
        /*04ed*/ 	.byte	0x74, 0x65, 0x3a, 0x3a, 0x43, 0x3c, 0x30, 0x3e, 0x3e, 0x3e, 0x3e, 0x5d, 0x00
.L_2:


//--------------------- .nv.shared._ZN7cutlass13device_kernelINS_4gemm6kernel13GemmUniversalIN4cute5tupleIJiiiiEEENS1_10collective13CollectiveMmaINS1_35MainloopSm100TmaUmmaWarpSpecializedILi54ELi2ELi4ENS5_IJNS4_1CILi1EEESB_SB_EEEEENS5_IJNSA_ILi64EEESE_NSA_ILi32EEEEEENS_12float_e5m2_tENS5_IJlSB_lEEESH_SI_NS4_8TiledMMAINS4_8MMA_AtomIJNS4_10MMA_TraitsINS4_19SM100_MMA_F8F6F4_SSEJSH_SH_fSE_SE_NS4_17integral_constantINS4_4UMMA5MajorELSP_0EEESQ_NSN_INSO_7ScaleInELSR_0EEESS_EEEEEENS4_6LayoutISC_NS5_IJNSA_ILi0EEESW_SW_EEEEENS5_IJNS4_10UnderscoreESZ_SZ_EEEEENS4_13SM90_TMA_LOADENS4_14ComposedLayoutINS4_7SwizzleILi1ELi4ELi3EEENS4_18smem_ptr_flag_bitsILi8EEENSV_INS5_IJNSA_ILi8EEESF_EEENS5_IJSF_SB_EEEEEEEvNS4_8identityES12_S1C_vS1D_EENS_8epilogue10collective18CollectiveEpilogueINS1F_23Sm100TmaWarpSpecializedILi1ELi1ELi32ELb0ELb0EEEJSG_NS5_IJNSV_ISE_SB_EES1K_EEESH_SI_SH_SI_NS1F_6fusion15FusionCallbacksIS1J_NS1M_17LinearCombinationISH_fSH_fLNS_15FloatRoundStyleE2EEESG_S1L_JEEENS4_5SM1004TMEM4LOAD26SM100_TMEM_LOAD_16dp32b32xES12_NS13_INS14_ILi2ELi4ELi3EEES17_NSV_INS5_IJS18_SE_EEENS5_IJSE_SB_EEEEEEENS4_39AutoVectorizingCopyWithAssumedAlignmentILi128EEENS4_14SM90_TMA_STOREES20_S22_S22_EEEvvEEEEvNT_6ParamsE --------------------------
	.section	.nv.shared._ZN7cutlass13device_kernelINS_4gemm6kernel13GemmUniversalIN4cute5tupleIJiiiiEEENS1_10collective13CollectiveMmaINS1_35MainloopSm100TmaUmmaWarpSpecializedILi54ELi2ELi4ENS5_IJNS4_1CILi1EEESB_SB_EEEEENS5_IJNSA_ILi64EEESE_NSA_ILi32EEEEEENS_12float_e5m2_tENS5_IJlSB_lEEESH_SI_NS4_8TiledMMAINS4_8MMA_AtomIJNS4_10MMA_TraitsINS4_19SM100_MMA_F8F6F4_SSEJSH_SH_fSE_SE_NS4_17integral_constantINS4_4UMMA5MajorELSP_0EEESQ_NSN_INSO_7ScaleInELSR_0EEESS_EEEEEENS4_6LayoutISC_NS5_IJNSA_ILi0EEESW_SW_EEEEENS5_IJNS4_10UnderscoreESZ_SZ_EEEEENS4_13SM90_TMA_LOADENS4_14ComposedLayoutINS4_7SwizzleILi1ELi4ELi3EEENS4_18smem_ptr_flag_bitsILi8EEENSV_INS5_IJNSA_ILi8EEESF_EEENS5_IJSF_SB_EEEEEEEvNS4_8identityES12_S1C_vS1D_EENS_8epilogue10collective18CollectiveEpilogueINS1F_23Sm100TmaWarpSpecializedILi1ELi1ELi32ELb0ELb0EEEJSG_NS5_IJNSV_ISE_SB_EES1K_EEESH_SI_SH_SI_NS1F_6fusion15FusionCallbacksIS1J_NS1M_17LinearCombinationISH_fSH_fLNS_15FloatRoundStyleE2EEESG_S1L_JEEENS4_5SM1004TMEM4LOAD26SM100_TMEM_LOAD_16dp32b32xES12_NS13_INS14_ILi2ELi4ELi3EEES17_NSV_INS5_IJS18_SE_EEENS5_IJSE_SB_EEEEEEENS4_39AutoVectorizingCopyWithAssumedAlignmentILi128EEENS4_14SM90_TMA_STOREES20_S22_S22_EEEvvEEEEvNT_6ParamsE,"aw",@nobits
	.sectionflags	@""
	.align	16
	.zero		1024


//--------------------- .nv.shared.reserved.0     --------------------------
	.section	.nv.shared.reserved.0,"aw",@nobits
	.weak		__nv_reservedSMEM_offset_0_alias
	.size		__nv_reservedSMEM_offset_0_alias, 0, 64
	.other		__nv_reservedSMEM_offset_0_alias,@"STO_CUDA_RESERVED_SHARED STV_DEFAULT"
__nv_reservedSMEM_offset_0_alias:
	.zero		0
.nv.shared.reserved.0:
	.zero		64
	.weak		__nv_reservedSMEM_tcgen05_partition
	.type		__nv_reservedSMEM_tcgen05_partition,@object
	.size		__nv_reservedSMEM_tcgen05_partition,(.L_0 - __nv_reservedSMEM_tcgen05_partition)
__nv_reservedSMEM_tcgen05_partition:
	.zero		32
.L_0:


//--------------------- .nv.global                --------------------------
	.section	.nv.global,"aw",@nobits
.nv.global:
	.type		_ZN39_INTERNAL_d4df7dbd_4_k_cu_9192bf67_77874cute1_E,@object
	.size		_ZN39_INTERNAL_d4df7dbd_4_k_cu_9192bf67_77874cute1_E,(_ZN39_INTERNAL_d4df7dbd_4_k_cu_9192bf67_77874cuda3std3__45__cpo6cbeginE - _ZN39_INTERNAL_d4df7dbd_4_k_cu_9192bf67_77874cute1_E)
_ZN39_INTERNAL_d4df7dbd_4_k_cu_9192bf67_77874cute1_E:
	.zero		1
	.type		_ZN39_INTERNAL_d4df7dbd_4_k_cu_9192bf67_77874cuda3std3__45__cpo6cbeginE,@object
	.size		_ZN39_INTERNAL_d4df7dbd_4_k_cu_9192bf67_77874cuda3std3__45__cpo6cbeginE,(_ZN39_INTERNAL_d4df7dbd_4_k_cu_9192bf67_77874cuda3std3__48in_placeE - _ZN39_INTERNAL_d4df7dbd_4_k_cu_9192bf67_77874cuda3std3__45__cpo6cbeginE)
_ZN39_INTERNAL_d4df7dbd_4_k_cu_9192bf67_77874cuda3std3__45__cpo6cbeginE:
	.zero		1
	.type		_ZN39_INTERNAL_d4df7dbd_4_k_cu_9192bf67_77874cuda3std3__48in_placeE,@object
	.size		_ZN39_INTERNAL_d4df7dbd_4_k_cu_9192bf67_77874cuda3std3__48in_placeE,(_ZN39_INTERNAL_d4df7dbd_4_k_cu_9192bf67_77874cuda3std6ranges3__45__cpo9iter_moveE - _ZN39_INTERNAL_d4df7dbd_4_k_cu_9192bf67_77874cuda3std3__48in_placeE)
_ZN39_INTERNAL_d4df7dbd_4_k_cu_9192bf67_77874cuda3std3__48in_placeE:
	.zero		1
	.type		_ZN39_INTERNAL_d4df7dbd_4_k_cu_9192bf67_77874cuda3std6ranges3__45__cpo9iter_moveE,@object
	.size		_ZN39_INTERNAL_d4df7dbd_4_k_cu_9192bf67_77874cuda3std6ranges3__45__cpo9iter_moveE,(_ZN39_INTERNAL_d4df7dbd_4_k_cu_9192bf67_77874cuda3std3__45__cpo5beginE - _ZN39_INTERNAL_d4df7dbd_4_k_cu_9192bf67_77874cuda3std6ranges3__45__cpo9iter_moveE)
_ZN39_INTERNAL_d4df7dbd_4_k_cu_9192bf67_77874cuda3std6ranges3__45__cpo9iter_moveE:
	.zero		1
	.type		_ZN39_INTERNAL_d4df7dbd_4_k_cu_9192bf67_77874cuda3std3__45__cpo5beginE,@object
	.size		_ZN39_INTERNAL_d4df7dbd_4_k_cu_9192bf67_77874cuda3std3__45__cpo5beginE,(_ZN39_INTERNAL_d4df7dbd_4_k_cu_9192bf67_77874cuda3std3__441_GLOBAL__N__d4df7dbd_4_k_cu_9192bf67_77876ignoreE - _ZN39_INTERNAL_d4df7dbd_4_k_cu_9192bf67_77874cuda3std3__45__cpo5beginE)
_ZN39_INTERNAL_d4df7dbd_4_k_cu_9192bf67_77874cuda3std3__45__cpo5beginE:
	.zero		1
	.type		_ZN39_INTERNAL_d4df7dbd_4_k_cu_9192bf67_77874cuda3std3__441_GLOBAL__N__d4df7dbd_4_k_cu_9192bf67_77876ignoreE,@object
	.size		_ZN39_INTERNAL_d4df7dbd_4_k_cu_9192bf67_77874cuda3std3__441_GLOBAL__N__d4df7dbd_4_k_cu_9192bf67_77876ignoreE,(_ZN39_INTERNAL_d4df7dbd_4_k_cu_9192bf67_77874cute7productE - _ZN39_INTERNAL_d4df7dbd_4_k_cu_9192bf67_77874cuda3std3__441_GLOBAL__N__d4df7dbd_4_k_cu_9192bf67_77876ignoreE)
_ZN39_INTERNAL_d4df7dbd_4_k_cu_9192bf67_77874cuda3std3__441_GLOBAL__N__d4df7dbd_4_k_cu_9192bf67_77876ignoreE:
	.zero		1
	.type		_ZN39_INTERNAL_d4df7dbd_4_k_cu_9192bf67_77874cute7productE,@object
	.size		_ZN39_INTERNAL_d4df7dbd_4_k_cu_9192bf67_77874cute7productE,(_ZN39_INTERNAL_d4df7dbd_4_k_cu_9192bf67_77874cuda3std3__45__cpo3endE - _ZN39_INTERNAL_d4df7dbd_4_k_cu_9192bf67_77874cute7productE)
_ZN39_INTERNAL_d4df7dbd_4_k_cu_9192bf67_77874cute7productE:
	.zero		1
	.type		_ZN39_INTERNAL_d4df7dbd_4_k_cu_9192bf67_77874cuda3std3__45__cpo3endE,@object
	.size		_ZN39_INTERNAL_d4df7dbd_4_k_cu_9192bf67_77874cuda3std3__45__cpo3endE,(_ZN39_INTERNAL_d4df7dbd_4_k_cu_9192bf67_77874cuda3std3__419piecewise_constructE - _ZN39_INTERNAL_d4df7dbd_4_k_cu_9192bf67_77874cuda3std3__45__cpo3endE)
_ZN39_INTERNAL_d4df7dbd_4_k_cu_9192bf67_77874cuda3std3__45__cpo3endE:
	.zero		1
	.type		_ZN39_INTERNAL_d4df7dbd_4_k_cu_9192bf67_77874cuda3std3__419piecewise_constructE,@object
	.size		_ZN39_INTERNAL_d4df7dbd_4_k_cu_9192bf67_77874cuda3std3__419piecewise_constructE,(_ZN39_INTERNAL_d4df7dbd_4_k_cu_9192bf67_77874cuda3std3__45__cpo4cendE - _ZN39_INTERNAL_d4df7dbd_4_k_cu_9192bf67_77874cuda3std3__419piecewise_constructE)
_ZN39_INTERNAL_d4df7dbd_4_k_cu_9192bf67_77874cuda3std3__419piecewise_constructE:
	.zero		1
	.type		_ZN39_INTERNAL_d4df7dbd_4_k_cu_9192bf67_77874cuda3std3__45__cpo4cendE,@object
	.size		_ZN39_INTERNAL_d4df7dbd_4_k_cu_9192bf67_77874cuda3std3__45__cpo4cendE,(_ZN39_INTERNAL_d4df7dbd_4_k_cu_9192bf67_77874cuda3std6ranges3__45__cpo4swapE - _ZN39_INTERNAL_d4df7dbd_4_k_cu_9192bf67_77874cuda3std3__45__cpo4cendE)
_ZN39_INTERNAL_d4df7dbd_4_k_cu_9192bf67_77874cuda3std3__45__cpo4cendE:
	.zero		1
	.type		_ZN39_INTERNAL_d4df7dbd_4_k_cu_9192bf67_77874cuda3std6ranges3__45__cpo4swapE,@object
	.size		_ZN39_INTERNAL_d4df7dbd_4_k_cu_9192bf67_77874cuda3std6ranges3__45__cpo4swapE,(.L_10 - _ZN39_INTERNAL_d4df7dbd_4_k_cu_9192bf67_77874cuda3std6ranges3__45__cpo4swapE)
_ZN39_INTERNAL_d4df7dbd_4_k_cu_9192bf67_77874cuda3std6ranges3__45__cpo4swapE:
	.zero		1
.L_10:


//--------------------- .nv.constant0._ZN7cutlass13device_kernelINS_4gemm6kernel13GemmUniversalIN4cute5tupleIJiiiiEEENS1_10collective13CollectiveMmaINS1_35MainloopSm100TmaUmmaWarpSpecializedILi54ELi2ELi4ENS5_IJNS4_1CILi1EEESB_SB_EEEEENS5_IJNSA_ILi64EEESE_NSA_ILi32EEEEEENS_12float_e5m2_tENS5_IJlSB_lEEESH_SI_NS4_8TiledMMAINS4_8MMA_AtomIJNS4_10MMA_TraitsINS4_19SM100_MMA_F8F6F4_SSEJSH_SH_fSE_SE_NS4_17integral_constantINS4_4UMMA5MajorELSP_0EEESQ_NSN_INSO_7ScaleInELSR_0EEESS_EEEEEENS4_6LayoutISC_NS5_IJNSA_ILi0EEESW_SW_EEEEENS5_IJNS4_10UnderscoreESZ_SZ_EEEEENS4_13SM90_TMA_LOADENS4_14ComposedLayoutINS4_7SwizzleILi1ELi4ELi3EEENS4_18smem_ptr_flag_bitsILi8EEENSV_INS5_IJNSA_ILi8EEESF_EEENS5_IJSF_SB_EEEEEEEvNS4_8identityES12_S1C_vS1D_EENS_8epilogue10collective18CollectiveEpilogueINS1F_23Sm100TmaWarpSpecializedILi1ELi1ELi32ELb0ELb0EEEJSG_NS5_IJNSV_ISE_SB_EES1K_EEESH_SI_SH_SI_NS1F_6fusion15FusionCallbacksIS1J_NS1M_17LinearCombinationISH_fSH_fLNS_15FloatRoundStyleE2EEESG_S1L_JEEENS4_5SM1004TMEM4LOAD26SM100_TMEM_LOAD_16dp32b32xES12_NS13_INS14_ILi2ELi4ELi3EEES17_NSV_INS5_IJS18_SE_EEENS5_IJSE_SB_EEEEEEENS4_39AutoVectorizingCopyWithAssumedAlignmentILi128EEENS4_14SM90_TMA_STOREES20_S22_S22_EEEvvEEEEvNT_6ParamsE --------------------------
	.section	.nv.constant0._ZN7cutlass13device_kernelINS_4gemm6kernel13GemmUniversalIN4cute5tupleIJiiiiEEENS1_10collective13CollectiveMmaINS1_35MainloopSm100TmaUmmaWarpSpecializedILi54ELi2ELi4ENS5_IJNS4_1CILi1EEESB_SB_EEEEENS5_IJNSA_ILi64EEESE_NSA_ILi32EEEEEENS_12float_e5m2_tENS5_IJlSB_lEEESH_SI_NS4_8TiledMMAINS4_8MMA_AtomIJNS4_10MMA_TraitsINS4_19SM100_MMA_F8F6F4_SSEJSH_SH_fSE_SE_NS4_17integral_constantINS4_4UMMA5MajorELSP_0EEESQ_NSN_INSO_7ScaleInELSR_0EEESS_EEEEEENS4_6LayoutISC_NS5_IJNSA_ILi0EEESW_SW_EEEEENS5_IJNS4_10UnderscoreESZ_SZ_EEEEENS4_13SM90_TMA_LOADENS4_14ComposedLayoutINS4_7SwizzleILi1ELi4ELi3EEENS4_18smem_ptr_flag_bitsILi8EEENSV_INS5_IJNSA_ILi8EEESF_EEENS5_IJSF_SB_EEEEEEEvNS4_8identityES12_S1C_vS1D_EENS_8epilogue10collective18CollectiveEpilogueINS1F_23Sm100TmaWarpSpecializedILi1ELi1ELi32ELb0ELb0EEEJSG_NS5_IJNSV_ISE_SB_EES1K_EEESH_SI_SH_SI_NS1F_6fusion15FusionCallbacksIS1J_NS1M_17LinearCombinationISH_fSH_fLNS_15FloatRoundStyleE2EEESG_S1L_JEEENS4_5SM1004TMEM4LOAD26SM100_TMEM_LOAD_16dp32b32xES12_NS13_INS14_ILi2ELi4ELi3EEES17_NSV_INS5_IJS18_SE_EEENS5_IJSE_SB_EEEEEEENS4_39AutoVectorizingCopyWithAssumedAlignmentILi128EEENS4_14SM90_TMA_STOREES20_S22_S22_EEEvvEEEEvNT_6ParamsE,"a",@progbits
	.sectionflags	@""
	.align	4
.nv.constant0._ZN7cutlass13device_kernelINS_4gemm6kernel13GemmUniversalIN4cute5tupleIJiiiiEEENS1_10collective13CollectiveMmaINS1_35MainloopSm100TmaUmmaWarpSpecializedILi54ELi2ELi4ENS5_IJNS4_1CILi1EEESB_SB_EEEEENS5_IJNSA_ILi64EEESE_NSA_ILi32EEEEEENS_12float_e5m2_tENS5_IJlSB_lEEESH_SI_NS4_8TiledMMAINS4_8MMA_AtomIJNS4_10MMA_TraitsINS4_19SM100_MMA_F8F6F4_SSEJSH_SH_fSE_SE_NS4_17integral_constantINS4_4UMMA5MajorELSP_0EEESQ_NSN_INSO_7ScaleInELSR_0EEESS_EEEEEENS4_6LayoutISC_NS5_IJNSA_ILi0EEESW_SW_EEEEENS5_IJNS4_10UnderscoreESZ_SZ_EEEEENS4_13SM90_TMA_LOADENS4_14ComposedLayoutINS4_7SwizzleILi1ELi4ELi3EEENS4_18smem_ptr_flag_bitsILi8EEENSV_INS5_IJNSA_ILi8EEESF_EEENS5_IJSF_SB_EEEEEEEvNS4_8identityES12_S1C_vS1D_EENS_8epilogue10collective18CollectiveEpilogueINS1F_23Sm100TmaWarpSpecializedILi1ELi1ELi32ELb0ELb0EEEJSG_NS5_IJNSV_ISE_SB_EES1K_EEESH_SI_SH_SI_NS1F_6fusion15FusionCallbacksIS1J_NS1M_17LinearCombinationISH_fSH_fLNS_15FloatRoundStyleE2EEESG_S1L_JEEENS4_5SM1004TMEM4LOAD26SM100_TMEM_LOAD_16dp32b32xES12_NS13_INS14_ILi2ELi4ELi3EEES17_NSV_INS5_IJS18_SE_EEENS5_IJSE_SB_EEEEEEENS4_39AutoVectorizingCopyWithAssumedAlignmentILi128EEENS4_14SM90_TMA_STOREES20_S22_S22_EEEvvEEEEvNT_6ParamsE:
	.zero		2944


//--------------------- SYMBOLS --------------------------

	.type		.nv.reservedSmem.offset0,@object
	.size		.nv.reservedSmem.offset0,0x4
	.type		.nv.reservedSmem.cap,@object
	.size		.nv.reservedSmem.cap,0x4
	.type		__assertfail,@function
